	.target	sm_90a

	.elftype	@"ET_EXEC"


//--------------------- .note.nv.tkinfo           --------------------------
	.section	.note.nv.tkinfo,"",@"SHT_NOTE"
	.sectionflags	@"SHF_NOTE_NV_TKINFO"
	.tkinfo
        /*0018*/ 	.word	0x00000002
        /*0030*/ 	.string	""
        /*0030*/ 	.string	"ptxas"
        /*0030*/ 	.string	"Cuda compilation tools, release 13.0, V13.0.88"
        /*0030*/ 	.string	"Build cuda_13.0.r13.0/compiler.36424714_0"
        /*0030*/ 	.string	"-arch sm_90a -m 64 "



//--------------------- .note.nv.cuinfo           --------------------------
	.section	.note.nv.cuinfo,"",@"SHT_NOTE"
	.sectionflags	@"SHF_NOTE_NV_CUINFO"
        /*0018*/ 	.short	0x0002
        /*001a*/ 	.short	0x005a
        /*001c*/ 	.short	0x0082
	.zero		2


//--------------------- .nv.info                  --------------------------
	.section	.nv.info,"",@"SHT_CUDA_INFO"
	.align	4


	//----- nvinfo : EIATTR_REGCOUNT
	.align		4
        /*0000*/ 	.byte	0x04, 0x2f
        /*0002*/ 	.short	(.L_12 - .L_11)
	.align		4
.L_11:
        /*0004*/ 	.word	index@(_ZN7cutlass13device_kernelINS_4gemm6kernel13GemmUniversalIN4cute5tupleIJiiiiEEENS1_10collective13CollectiveMmaINS1_37MainloopSm90TmaGmmaWarpSpecializedFP8ILi45ENS5_IJNS4_1CILi1EEESB_SB_EEENS1_32KernelTmaWarpSpecializedPingpongEEENS5_IJNSA_ILi64EEENSA_ILi16EEESF_EEENS_12float_e4m3_tENS5_IJlSB_lEEESI_SJ_NS4_8TiledMMAINS4_8MMA_AtomIJNS4_4SM904GMMA30MMA_64x16x32_F32E4M3E4M3_SS_TNILNSN_7ScaleInE1ELSP_1EEEEEENS4_6LayoutISC_NS5_IJNSA_ILi0EEEST_ST_EEEEENS5_IJNS4_10UnderscoreESW_SW_EEEEENS4_13SM90_TMA_LOADENS4_14ComposedLayoutINS4_7SwizzleILi2ELi4ELi3EEENS4_18smem_ptr_flag_bitsILi8EEENSS_INS5_IJNSA_ILi8EEESF_EEENS5_IJSF_SB_EEEEEEEvNS4_8identityESZ_S19_vS1A_EENS_8epilogue10collective6detail29Sm90TmaWarpSpecializedAdapterINS1D_15DefaultEpilogueISI_SJ_SJ_NS1C_6thread17LinearCombinationISI_Li1EffLNS1H_9ScaleType4KindE0ELNS_15FloatRoundStyleE2ESI_EENS1_15EpilogueDefaultEEEEEvvEEEEvNT_6ParamsE)
        /*0008*/ 	.word	0x000000a8


	//----- nvinfo : EIATTR_FRAME_SIZE
	.align		4
.L_12:
        /*000c*/ 	.byte	0x04, 0x11
        /*000e*/ 	.short	(.L_14 - .L_13)
	.align		4
.L_13:
        /*0010*/ 	.word	index@(_ZN7cutlass13device_kernelINS_4gemm6kernel13GemmUniversalIN4cute5tupleIJiiiiEEENS1_10collective13CollectiveMmaINS1_37MainloopSm90TmaGmmaWarpSpecializedFP8ILi45ENS5_IJNS4_1CILi1EEESB_SB_EEENS1_32KernelTmaWarpSpecializedPingpongEEENS5_IJNSA_ILi64EEENSA_ILi16EEESF_EEENS_12float_e4m3_tENS5_IJlSB_lEEESI_SJ_NS4_8TiledMMAINS4_8MMA_AtomIJNS4_4SM904GMMA30MMA_64x16x32_F32E4M3E4M3_SS_TNILNSN_7ScaleInE1ELSP_1EEEEEENS4_6LayoutISC_NS5_IJNSA_ILi0EEEST_ST_EEEEENS5_IJNS4_10UnderscoreESW_SW_EEEEENS4_13SM90_TMA_LOADENS4_14ComposedLayoutINS4_7SwizzleILi2ELi4ELi3EEENS4_18smem_ptr_flag_bitsILi8EEENSS_INS5_IJNSA_ILi8EEESF_EEENS5_IJSF_SB_EEEEEEEvNS4_8identityESZ_S19_vS1A_EENS_8epilogue10collective6detail29Sm90TmaWarpSpecializedAdapterINS1D_15DefaultEpilogueISI_SJ_SJ_NS1C_6thread17LinearCombinationISI_Li1EffLNS1H_9ScaleType4KindE0ELNS_15FloatRoundStyleE2ESI_EENS1_15EpilogueDefaultEEEEEvvEEEEvNT_6ParamsE)
        /*0014*/ 	.word	0x00000000


	//----- nvinfo : EIATTR_MIN_STACK_SIZE
	.align		4
.L_14:
        /*0018*/ 	.byte	0x04, 0x12
        /*001a*/ 	.short	(.L_16 - .L_15)
	.align		4
.L_15:
        /*001c*/ 	.word	index@(_ZN7cutlass13device_kernelINS_4gemm6kernel13GemmUniversalIN4cute5tupleIJiiiiEEENS1_10collective13CollectiveMmaINS1_37MainloopSm90TmaGmmaWarpSpecializedFP8ILi45ENS5_IJNS4_1CILi1EEESB_SB_EEENS1_32KernelTmaWarpSpecializedPingpongEEENS5_IJNSA_ILi64EEENSA_ILi16EEESF_EEENS_12float_e4m3_tENS5_IJlSB_lEEESI_SJ_NS4_8TiledMMAINS4_8MMA_AtomIJNS4_4SM904GMMA30MMA_64x16x32_F32E4M3E4M3_SS_TNILNSN_7ScaleInE1ELSP_1EEEEEENS4_6LayoutISC_NS5_IJNSA_ILi0EEEST_ST_EEEEENS5_IJNS4_10UnderscoreESW_SW_EEEEENS4_13SM90_TMA_LOADENS4_14ComposedLayoutINS4_7SwizzleILi2ELi4ELi3EEENS4_18smem_ptr_flag_bitsILi8EEENSS_INS5_IJNSA_ILi8EEESF_EEENS5_IJSF_SB_EEEEEEEvNS4_8identityESZ_S19_vS1A_EENS_8epilogue10collective6detail29Sm90TmaWarpSpecializedAdapterINS1D_15DefaultEpilogueISI_SJ_SJ_NS1C_6thread17LinearCombinationISI_Li1EffLNS1H_9ScaleType4KindE0ELNS_15FloatRoundStyleE2ESI_EENS1_15EpilogueDefaultEEEEEvvEEEEvNT_6ParamsE)
        /*0020*/ 	.word	0x00000000
.L_16:


//--------------------- .nv.compat                --------------------------
	.section	.nv.compat,"",@"SHT_CUDA_COMPAT_INFO"
	.align	4
        /*0000*/ 	.byte	0x02, 0x09, 0x01, 0x00, 0x02, 0x02, 0x04, 0x00, 0x02, 0x05, 0x05, 0x00, 0x03, 0x07, 0x01, 0x01
        /*0010*/ 	.byte	0x02, 0x03, 0x01, 0x00, 0x02, 0x06, 0x01, 0x00, 0x04, 0x0b, 0x08, 0x00, 0x00, 0x00, 0x00, 0x00
        /*0020*/ 	.byte	0x00, 0x00, 0x00, 0x00


//--------------------- .nv.info._ZN7cutlass13device_kernelINS_4gemm6kernel13GemmUniversalIN4cute5tupleIJiiiiEEENS1_10collective13CollectiveMmaINS1_37MainloopSm90TmaGmmaWarpSpecializedFP8ILi45ENS5_IJNS4_1CILi1EEESB_SB_EEENS1_32KernelTmaWarpSpecializedPingpongEEENS5_IJNSA_ILi64EEENSA_ILi16EEESF_EEENS_12float_e4m3_tENS5_IJlSB_lEEESI_SJ_NS4_8TiledMMAINS4_8MMA_AtomIJNS4_4SM904GMMA30MMA_64x16x32_F32E4M3E4M3_SS_TNILNSN_7ScaleInE1ELSP_1EEEEEENS4_6LayoutISC_NS5_IJNSA_ILi0EEEST_ST_EEEEENS5_IJNS4_10UnderscoreESW_SW_EEEEENS4_13SM90_TMA_LOADENS4_14ComposedLayoutINS4_7SwizzleILi2ELi4ELi3EEENS4_18smem_ptr_flag_bitsILi8EEENSS_INS5_IJNSA_ILi8EEESF_EEENS5_IJSF_SB_EEEEEEEvNS4_8identityESZ_S19_vS1A_EENS_8epilogue10collective6detail29Sm90TmaWarpSpecializedAdapterINS1D_15DefaultEpilogueISI_SJ_SJ_NS1C_6thread17LinearCombinationISI_Li1EffLNS1H_9ScaleType4KindE0ELNS_15FloatRoundStyleE2ESI_EENS1_15EpilogueDefaultEEEEEvvEEEEvNT_6ParamsE --------------------------
	.section	.nv.info._ZN7cutlass13device_kernelINS_4gemm6kernel13GemmUniversalIN4cute5tupleIJiiiiEEENS1_10collective13CollectiveMmaINS1_37MainloopSm90TmaGmmaWarpSpecializedFP8ILi45ENS5_IJNS4_1CILi1EEESB_SB_EEENS1_32KernelTmaWarpSpecializedPingpongEEENS5_IJNSA_ILi64EEENSA_ILi16EEESF_EEENS_12float_e4m3_tENS5_IJlSB_lEEESI_SJ_NS4_8TiledMMAINS4_8MMA_AtomIJNS4_4SM904GMMA30MMA_64x16x32_F32E4M3E4M3_SS_TNILNSN_7ScaleInE1ELSP_1EEEEEENS4_6LayoutISC_NS5_IJNSA_ILi0EEEST_ST_EEEEENS5_IJNS4_10UnderscoreESW_SW_EEEEENS4_13SM90_TMA_LOADENS4_14ComposedLayoutINS4_7SwizzleILi2ELi4ELi3EEENS4_18smem_ptr_flag_bitsILi8EEENSS_INS5_IJNSA_ILi8EEESF_EEENS5_IJSF_SB_EEEEEEEvNS4_8identityESZ_S19_vS1A_EENS_8epilogue10collective6detail29Sm90TmaWarpSpecializedAdapterINS1D_15DefaultEpilogueISI_SJ_SJ_NS1C_6thread17LinearCombinationISI_Li1EffLNS1H_9ScaleType4KindE0ELNS_15FloatRoundStyleE2ESI_EENS1_15EpilogueDefaultEEEEEvvEEEEvNT_6ParamsE,"",@"SHT_CUDA_INFO"
	.sectionflags	@""
	.align	4


	//----- nvinfo : EIATTR_CUDA_API_VERSION
	.align		4
        /*0000*/ 	.byte	0x04, 0x37
        /*0002*/ 	.short	(.L_18 - .L_17)
.L_17:
        /*0004*/ 	.word	0x00000082


	//----- nvinfo : EIATTR_KPARAM_INFO
	.align		4
.L_18:
        /*0008*/ 	.byte	0x04, 0x17
        /*000a*/ 	.short	(.L_20 - .L_19)
.L_19:
        /*000c*/ 	.word	0x00000000
        /*0010*/ 	.short	0x0000
        /*0012*/ 	.short	0x0070
        /*0014*/ 	.byte	0x00, 0xf0, 0x01, 0x10


	//----- nvinfo : EIATTR_SPARSE_MMA_MASK
	.align		4
.L_20:
        /*0018*/ 	.byte	0x03, 0x50
        /*001a*/ 	.short	0x0000


	//----- nvinfo : EIATTR_MAXREG_COUNT
	.align		4
        /*001c*/ 	.byte	0x03, 0x1b
        /*001e*/ 	.short	0x00a8


	//----- nvinfo : EIATTR_NUM_BARRIERS
	.align		4
        /*0020*/ 	.byte	0x02, 0x4c
        /*0022*/ 	.byte	0x01
	.zero		1


	//----- nvinfo : EIATTR_MERCURY_ISA_VERSION
	.align		4
        /*0024*/ 	.byte	0x03, 0x5f
        /*0026*/ 	.short	0x0101


	//----- nvinfo : EIATTR_INT_WARP_WIDE_INSTR_OFFSETS
	.align		4
        /*0028*/ 	.byte	0x04, 0x31
        /*002a*/ 	.short	(.L_22 - .L_21)


	//   ....[0]....
.L_21:
        /*002c*/ 	.word	0x00000970


	//   ....[1]....
        /*0030*/ 	.word	0x00000990


	//   ....[2]....
        /*0034*/ 	.word	0x00000a10


	//   ....[3]....
        /*0038*/ 	.word	0x00000a20


	//   ....[4]....
        /*003c*/ 	.word	0x00000a30


	//   ....[5]....
        /*0040*/ 	.word	0x00000a50


	//   ....[6]....
        /*0044*/ 	.word	0x00000aa0


	//   ....[7]....
        /*0048*/ 	.word	0x00000ac0


	//----- nvinfo : EIATTR_COOP_GROUP_MASK_REGIDS
	.align		4
.L_22:
        /*004c*/ 	.byte	0x04, 0x29
        /*004e*/ 	.short	(.L_24 - .L_23)


	//   ....[0]....
.L_23:
        /*0050*/ 	.word	0xffffffff


	//   ....[1]....
        /*0054*/ 	.word	0xffffffff


	//   ....[2]....
        /*0058*/ 	.word	0xffffffff


	//   ....[3]....
        /*005c*/ 	.word	0xffffffff


	//   ....[4]....
        /*0060*/ 	.word	0xffffffff


	//   ....[5]....
        /*0064*/ 	.word	0xffffffff


	//----- nvinfo : EIATTR_COOP_GROUP_INSTR_OFFSETS
	.align		4
.L_24:
        /*0068*/ 	.byte	0x04, 0x28
        /*006a*/ 	.short	(.L_26 - .L_25)


	//   ....[0]....
.L_25:
        /*006c*/ 	.word	0x00000060


	//   ....[1]....
        /*0070*/ 	.word	0x00000070


	//   ....[2]....
        /*0074*/ 	.word	0x00000130


	//   ....[3]....
        /*0078*/ 	.word	0x00000810


	//   ....[4]....
        /*007c*/ 	.word	0x00000850


	//   ....[5]....
        /*0080*/ 	.word	0x00000890


	//----- nvinfo : EIATTR_REG_RECONFIG
	.align		4
.L_26:
        /*0084*/ 	.byte	0x01, 0x54
	.zero		2


	//----- nvinfo : EIATTR_MBARRIER_INSTR_OFFSETS
	.align		4
        /*0088*/ 	.byte	0x04, 0x39
        /*008a*/ 	.short	(.L_28 - .L_27)


	//   ....[0]....
.L_27:
        /*008c*/ 	.word	0x00000250
        /*0090*/ 	.word	0x000000ff
        /*0094*/ 	.word	0x00000000
        /*0098*/ 	.short	0x0100
        /*009a*/ 	.byte	0x08
	.zero		1


	//   ....[1]....
        /*009c*/ 	.word	0x00000260
        /*00a0*/ 	.word	0x000000ff
        /*00a4*/ 	.word	0x00000168
        /*00a8*/ 	.short	0x0100
        /*00aa*/ 	.byte	0x08
	.zero		1


	//   ....[2]....
        /*00ac*/ 	.word	0x00000270
        /*00b0*/ 	.word	0x000000ff
        /*00b4*/ 	.word	0x00000008
        /*00b8*/ 	.short	0x0100
        /*00ba*/ 	.byte	0x08
	.zero		1


	//   ....[3]....
        /*00bc*/ 	.word	0x00000280
        /*00c0*/ 	.word	0x000000ff
        /*00c4*/ 	.word	0x00000170
        /*00c8*/ 	.short	0x0100
        /*00ca*/ 	.byte	0x08
	.zero		1


	//   ....[4]....
        /*00cc*/ 	.word	0x00000290
        /*00d0*/ 	.word	0x000000ff
        /*00d4*/ 	.word	0x00000010
        /*00d8*/ 	.short	0x0100
        /*00da*/ 	.byte	0x08
	.zero		1


	//   ....[5]....
        /*00dc*/ 	.word	0x000002a0
        /*00e0*/ 	.word	0x000000ff
        /*00e4*/ 	.word	0x00000178
        /*00e8*/ 	.short	0x0100
        /*00ea*/ 	.byte	0x08
	.zero		1


	//   ....[6]....
        /*00ec*/ 	.word	0x000002b0
        /*00f0*/ 	.word	0x000000ff
        /*00f4*/ 	.word	0x00000018
        /*00f8*/ 	.short	0x0100
        /*00fa*/ 	.byte	0x08
	.zero		1


	//   ....[7]....
        /*00fc*/ 	.word	0x000002c0
        /*0100*/ 	.word	0x000000ff
        /*0104*/ 	.word	0x00000180
        /*0108*/ 	.short	0x0100
        /*010a*/ 	.byte	0x08
	.zero		1


	//   ....[8]....
        /*010c*/ 	.word	0x000002d0
        /*0110*/ 	.word	0x000000ff
        /*0114*/ 	.word	0x00000020
        /*0118*/ 	.short	0x0100
        /*011a*/ 	.byte	0x08
	.zero		1


	//   ....[9]....
        /*011c*/ 	.word	0x000002e0
        /*0120*/ 	.word	0x000000ff
        /*0124*/ 	.word	0x00000188
        /*0128*/ 	.short	0x0100
        /*012a*/ 	.byte	0x08
	.zero		1


	//   ....[10]....
        /*012c*/ 	.word	0x000002f0
        /*0130*/ 	.word	0x000000ff
        /*0134*/ 	.word	0x00000028
        /*0138*/ 	.short	0x0100
        /*013a*/ 	.byte	0x08
	.zero		1


	//   ....[11]....
        /*013c*/ 	.word	0x00000300
        /*0140*/ 	.word	0x000000ff
        /*0144*/ 	.word	0x00000190
        /*0148*/ 	.short	0x0100
        /*014a*/ 	.byte	0x08
	.zero		1


	//   ....[12]....
        /*014c*/ 	.word	0x00000310
        /*0150*/ 	.word	0x000000ff
        /*0154*/ 	.word	0x00000030
        /*0158*/ 	.short	0x0100
        /*015a*/ 	.byte	0x08
	.zero		1


	//   ....[13]....
        /*015c*/ 	.word	0x00000320
        /*0160*/ 	.word	0x000000ff
        /*0164*/ 	.word	0x00000198
        /*0168*/ 	.short	0x0100
        /*016a*/ 	.byte	0x08
	.zero		1


	//   ....[14]....
        /*016c*/ 	.word	0x00000330
        /*0170*/ 	.word	0x000000ff
        /*0174*/ 	.word	0x00000038
        /*0178*/ 	.short	0x0100
        /*017a*/ 	.byte	0x08
	.zero		1


	//   ....[15]....
        /*017c*/ 	.word	0x00000340
        /*0180*/ 	.word	0x000000ff
        /*0184*/ 	.word	0x000001a0
        /*0188*/ 	.short	0x0100
        /*018a*/ 	.byte	0x08
	.zero		1


	//   ....[16]....
        /*018c*/ 	.word	0x00000350
        /*0190*/ 	.word	0x000000ff
        /*0194*/ 	.word	0x00000040
        /*0198*/ 	.short	0x0100
        /*019a*/ 	.byte	0x08
	.zero		1


	//   ....[17]....
        /*019c*/ 	.word	0x00000360
        /*01a0*/ 	.word	0x000000ff
        /*01a4*/ 	.word	0x000001a8
        /*01a8*/ 	.short	0x0100
        /*01aa*/ 	.byte	0x08
	.zero		1


	//   ....[18]....
        /*01ac*/ 	.word	0x00000370
        /*01b0*/ 	.word	0x000000ff
        /*01b4*/ 	.word	0x00000048
        /*01b8*/ 	.short	0x0100
        /*01ba*/ 	.byte	0x08
	.zero		1


	//   ....[19]....
        /*01bc*/ 	.word	0x00000380
        /*01c0*/ 	.word	0x000000ff
        /*01c4*/ 	.word	0x000001b0
        /*01c8*/ 	.short	0x0100
        /*01ca*/ 	.byte	0x08
	.zero		1


	//   ....[20]....
        /*01cc*/ 	.word	0x00000390
        /*01d0*/ 	.word	0x000000ff
        /*01d4*/ 	.word	0x00000050
        /*01d8*/ 	.short	0x0100
        /*01da*/ 	.byte	0x08
	.zero		1


	//   ....[21]....
        /*01dc*/ 	.word	0x000003a0
        /*01e0*/ 	.word	0x000000ff
        /*01e4*/ 	.word	0x000001b8
        /*01e8*/ 	.short	0x0100
        /*01ea*/ 	.byte	0x08
	.zero		1


	//   ....[22]....
        /*01ec*/ 	.word	0x000003b0
        /*01f0*/ 	.word	0x000000ff
        /*01f4*/ 	.word	0x00000058
        /*01f8*/ 	.short	0x0100
        /*01fa*/ 	.byte	0x08
	.zero		1


	//   ....[23]....
        /*01fc*/ 	.word	0x000003c0
        /*0200*/ 	.word	0x000000ff
        /*0204*/ 	.word	0x000001c0
        /*0208*/ 	.short	0x0100
        /*020a*/ 	.byte	0x08
	.zero		1


	//   ....[24]....
        /*020c*/ 	.word	0x000003d0
        /*0210*/ 	.word	0x000000ff
        /*0214*/ 	.word	0x00000060
        /*0218*/ 	.short	0x0100
        /*021a*/ 	.byte	0x08
	.zero		1


	//   ....[25]....
        /*021c*/ 	.word	0x000003e0
        /*0220*/ 	.word	0x000000ff
        /*0224*/ 	.word	0x000001c8
        /*0228*/ 	.short	0x0100
        /*022a*/ 	.byte	0x08
	.zero		1


	//   ....[26]....
        /*022c*/ 	.word	0x000003f0
        /*0230*/ 	.word	0x000000ff
        /*0234*/ 	.word	0x00000068
        /*0238*/ 	.short	0x0100
        /*023a*/ 	.byte	0x08
	.zero		1


	//   ....[27]....
        /*023c*/ 	.word	0x00000400
        /*0240*/ 	.word	0x000000ff
        /*0244*/ 	.word	0x000001d0
        /*0248*/ 	.short	0x0100
        /*024a*/ 	.byte	0x08
	.zero		1


	//   ....[28]....
        /*024c*/ 	.word	0x00000410
        /*0250*/ 	.word	0x000000ff
        /*0254*/ 	.word	0x00000070
        /*0258*/ 	.short	0x0100
        /*025a*/ 	.byte	0x08
	.zero		1


	//   ....[29]....
        /*025c*/ 	.word	0x00000420
        /*0260*/ 	.word	0x000000ff
        /*0264*/ 	.word	0x000001d8
        /*0268*/ 	.short	0x0100
        /*026a*/ 	.byte	0x08
	.zero		1


	//   ....[30]....
        /*026c*/ 	.word	0x00000430
        /*0270*/ 	.word	0x000000ff
        /*0274*/ 	.word	0x00000078
        /*0278*/ 	.short	0x0100
        /*027a*/ 	.byte	0x08
	.zero		1


	//   ....[31]....
        /*027c*/ 	.word	0x00000440
        /*0280*/ 	.word	0x000000ff
        /*0284*/ 	.word	0x000001e0
        /*0288*/ 	.short	0x0100
        /*028a*/ 	.byte	0x08
	.zero		1


	//   ....[32]....
        /*028c*/ 	.word	0x00000450
        /*0290*/ 	.word	0x000000ff
        /*0294*/ 	.word	0x00000080
        /*0298*/ 	.short	0x0100
        /*029a*/ 	.byte	0x08
	.zero		1


	//   ....[33]....
        /*029c*/ 	.word	0x00000460
        /*02a0*/ 	.word	0x000000ff
        /*02a4*/ 	.word	0x000001e8
        /*02a8*/ 	.short	0x0100
        /*02aa*/ 	.byte	0x08
	.zero		1


	//   ....[34]....
        /*02ac*/ 	.word	0x00000470
        /*02b0*/ 	.word	0x000000ff
        /*02b4*/ 	.word	0x00000088
        /*02b8*/ 	.short	0x0100
        /*02ba*/ 	.byte	0x08
	.zero		1


	//   ....[35]....
        /*02bc*/ 	.word	0x00000480
        /*02c0*/ 	.word	0x000000ff
        /*02c4*/ 	.word	0x000001f0
        /*02c8*/ 	.short	0x0100
        /*02ca*/ 	.byte	0x08
	.zero		1


	//   ....[36]....
        /*02cc*/ 	.word	0x00000490
        /*02d0*/ 	.word	0x000000ff
        /*02d4*/ 	.word	0x00000090
        /*02d8*/ 	.short	0x0100
        /*02da*/ 	.byte	0x08
	.zero		1


	//   ....[37]....
        /*02dc*/ 	.word	0x000004a0
        /*02e0*/ 	.word	0x000000ff
        /*02e4*/ 	.word	0x000001f8
        /*02e8*/ 	.short	0x0100
        /*02ea*/ 	.byte	0x08
	.zero		1


	//   ....[38]....
        /*02ec*/ 	.word	0x000004b0
        /*02f0*/ 	.word	0x000000ff
        /*02f4*/ 	.word	0x00000098
        /*02f8*/ 	.short	0x0100
        /*02fa*/ 	.byte	0x08
	.zero		1


	//   ....[39]....
        /*02fc*/ 	.word	0x000004c0
        /*0300*/ 	.word	0x000000ff
        /*0304*/ 	.word	0x00000200
        /*0308*/ 	.short	0x0100
        /*030a*/ 	.byte	0x08
	.zero		1


	//   ....[40]....
        /*030c*/ 	.word	0x000004d0
        /*0310*/ 	.word	0x000000ff
        /*0314*/ 	.word	0x000000a0
        /*0318*/ 	.short	0x0100
        /*031a*/ 	.byte	0x08
	.zero		1


	//   ....[41]....
        /*031c*/ 	.word	0x000004e0
        /*0320*/ 	.word	0x000000ff
        /*0324*/ 	.word	0x00000208
        /*0328*/ 	.short	0x0100
        /*032a*/ 	.byte	0x08
	.zero		1


	//   ....[42]....
        /*032c*/ 	.word	0x000004f0
        /*0330*/ 	.word	0x000000ff
        /*0334*/ 	.word	0x000000a8
        /*0338*/ 	.short	0x0100
        /*033a*/ 	.byte	0x08
	.zero		1


	//   ....[43]....
        /*033c*/ 	.word	0x00000500
        /*0340*/ 	.word	0x000000ff
        /*0344*/ 	.word	0x00000210
        /*0348*/ 	.short	0x0100
        /*034a*/ 	.byte	0x08
	.zero		1


	//   ....[44]....
        /*034c*/ 	.word	0x00000510
        /*0350*/ 	.word	0x000000ff
        /*0354*/ 	.word	0x000000b0
        /*0358*/ 	.short	0x0100
        /*035a*/ 	.byte	0x08
	.zero		1


	//   ....[45]....
        /*035c*/ 	.word	0x00000520
        /*0360*/ 	.word	0x000000ff
        /*0364*/ 	.word	0x00000218
        /*0368*/ 	.short	0x0100
        /*036a*/ 	.byte	0x08
	.zero		1


	//   ....[46]....
        /*036c*/ 	.word	0x00000530
        /*0370*/ 	.word	0x000000ff
        /*0374*/ 	.word	0x000000b8
        /*0378*/ 	.short	0x0100
        /*037a*/ 	.byte	0x08
	.zero		1


	//   ....[47]....
        /*037c*/ 	.word	0x00000540
        /*0380*/ 	.word	0x000000ff
        /*0384*/ 	.word	0x00000220
        /*0388*/ 	.short	0x0100
        /*038a*/ 	.byte	0x08
	.zero		1


	//   ....[48]....
        /*038c*/ 	.word	0x00000550
        /*0390*/ 	.word	0x000000ff
        /*0394*/ 	.word	0x000000c0
        /*0398*/ 	.short	0x0100
        /*039a*/ 	.byte	0x08
	.zero		1


	//   ....[49]....
        /*039c*/ 	.word	0x00000560
        /*03a0*/ 	.word	0x000000ff
        /*03a4*/ 	.word	0x00000228
        /*03a8*/ 	.short	0x0100
        /*03aa*/ 	.byte	0x08
	.zero		1


	//   ....[50]....
        /*03ac*/ 	.word	0x00000570
        /*03b0*/ 	.word	0x000000ff
        /*03b4*/ 	.word	0x000000c8
        /*03b8*/ 	.short	0x0100
        /*03ba*/ 	.byte	0x08
	.zero		1


	//   ....[51]....
        /*03bc*/ 	.word	0x00000580
        /*03c0*/ 	.word	0x000000ff
        /*03c4*/ 	.word	0x00000230
        /*03c8*/ 	.short	0x0100
        /*03ca*/ 	.byte	0x08
	.zero		1


	//   ....[52]....
        /*03cc*/ 	.word	0x00000590
        /*03d0*/ 	.word	0x000000ff
        /*03d4*/ 	.word	0x000000d0
        /*03d8*/ 	.short	0x0100
        /*03da*/ 	.byte	0x08
	.zero		1


	//   ....[53]....
        /*03dc*/ 	.word	0x000005a0
        /*03e0*/ 	.word	0x000000ff
        /*03e4*/ 	.word	0x00000238
        /*03e8*/ 	.short	0x0100
        /*03ea*/ 	.byte	0x08
	.zero		1


	//   ....[54]....
        /*03ec*/ 	.word	0x000005b0
        /*03f0*/ 	.word	0x000000ff
        /*03f4*/ 	.word	0x000000d8
        /*03f8*/ 	.short	0x0100
        /*03fa*/ 	.byte	0x08
	.zero		1


	//   ....[55]....
        /*03fc*/ 	.word	0x000005c0
        /*0400*/ 	.word	0x000000ff
        /*0404*/ 	.word	0x00000240
        /*0408*/ 	.short	0x0100
        /*040a*/ 	.byte	0x08
	.zero		1


	//   ....[56]....
        /*040c*/ 	.word	0x000005d0
        /*0410*/ 	.word	0x000000ff
        /*0414*/ 	.word	0x000000e0
        /*0418*/ 	.short	0x0100
        /*041a*/ 	.byte	0x08
	.zero		1


	//   ....[57]....
        /*041c*/ 	.word	0x000005e0
        /*0420*/ 	.word	0x000000ff
        /*0424*/ 	.word	0x00000248
        /*0428*/ 	.short	0x0100
        /*042a*/ 	.byte	0x08
	.zero		1


	//   ....[58]....
        /*042c*/ 	.word	0x000005f0
        /*0430*/ 	.word	0x000000ff
        /*0434*/ 	.word	0x000000e8
        /*0438*/ 	.short	0x0100
        /*043a*/ 	.byte	0x08
	.zero		1


	//   ....[59]....
        /*043c*/ 	.word	0x00000600
        /*0440*/ 	.word	0x000000ff
        /*0444*/ 	.word	0x00000250
        /*0448*/ 	.short	0x0100
        /*044a*/ 	.byte	0x08
	.zero		1


	//   ....[60]....
        /*044c*/ 	.word	0x00000610
        /*0450*/ 	.word	0x000000ff
        /*0454*/ 	.word	0x000000f0
        /*0458*/ 	.short	0x0100
        /*045a*/ 	.byte	0x08
	.zero		1


	//   ....[61]....
        /*045c*/ 	.word	0x00000620
        /*0460*/ 	.word	0x000000ff
        /*0464*/ 	.word	0x00000258
        /*0468*/ 	.short	0x0100
        /*046a*/ 	.byte	0x08
	.zero		1


	//   ....[62]....
        /*046c*/ 	.word	0x00000630
        /*0470*/ 	.word	0x000000ff
        /*0474*/ 	.word	0x000000f8
        /*0478*/ 	.short	0x0100
        /*047a*/ 	.byte	0x08
	.zero		1


	//   ....[63]....
        /*047c*/ 	.word	0x00000640
        /*0480*/ 	.word	0x000000ff
        /*0484*/ 	.word	0x00000260
        /*0488*/ 	.short	0x0100
        /*048a*/ 	.byte	0x08
	.zero		1


	//   ....[64]....
        /*048c*/ 	.word	0x00000650
        /*0490*/ 	.word	0x000000ff
        /*0494*/ 	.word	0x00000100
        /*0498*/ 	.short	0x0100
        /*049a*/ 	.byte	0x08
	.zero		1


	//   ....[65]....
        /*049c*/ 	.word	0x00000660
        /*04a0*/ 	.word	0x000000ff
        /*04a4*/ 	.word	0x00000268
        /*04a8*/ 	.short	0x0100
        /*04aa*/ 	.byte	0x08
	.zero		1


	//   ....[66]....
        /*04ac*/ 	.word	0x00000670
        /*04b0*/ 	.word	0x000000ff
        /*04b4*/ 	.word	0x00000108
        /*04b8*/ 	.short	0x0100
        /*04ba*/ 	.byte	0x08
	.zero		1


	//   ....[67]....
        /*04bc*/ 	.word	0x00000680
        /*04c0*/ 	.word	0x000000ff
        /*04c4*/ 	.word	0x00000270
        /*04c8*/ 	.short	0x0100
        /*04ca*/ 	.byte	0x08
	.zero		1


	//   ....[68]....
        /*04cc*/ 	.word	0x00000690
        /*04d0*/ 	.word	0x000000ff
        /*04d4*/ 	.word	0x00000110
        /*04d8*/ 	.short	0x0100
        /*04da*/ 	.byte	0x08
	.zero		1


	//   ....[69]....
        /*04dc*/ 	.word	0x000006a0
        /*04e0*/ 	.word	0x000000ff
        /*04e4*/ 	.word	0x00000278
        /*04e8*/ 	.short	0x0100
        /*04ea*/ 	.byte	0x08
	.zero		1


	//   ....[70]....
        /*04ec*/ 	.word	0x000006b0
        /*04f0*/ 	.word	0x000000ff
        /*04f4*/ 	.word	0x00000118
        /*04f8*/ 	.short	0x0100
        /*04fa*/ 	.byte	0x08
	.zero		1


	//   ....[71]....
        /*04fc*/ 	.word	0x000006c0
        /*0500*/ 	.word	0x000000ff
        /*0504*/ 	.word	0x00000280
        /*0508*/ 	.short	0x0100
        /*050a*/ 	.byte	0x08
	.zero		1


	//   ....[72]....
        /*050c*/ 	.word	0x000006d0
        /*0510*/ 	.word	0x000000ff
        /*0514*/ 	.word	0x00000120
        /*0518*/ 	.short	0x0100
        /*051a*/ 	.byte	0x08
	.zero		1


	//   ....[73]....
        /*051c*/ 	.word	0x000006e0
        /*0520*/ 	.word	0x000000ff
        /*0524*/ 	.word	0x00000288
        /*0528*/ 	.short	0x0100
        /*052a*/ 	.byte	0x08
	.zero		1


	//   ....[74]....
        /*052c*/ 	.word	0x000006f0
        /*0530*/ 	.word	0x000000ff
        /*0534*/ 	.word	0x00000128
        /*0538*/ 	.short	0x0100
        /*053a*/ 	.byte	0x08
	.zero		1


	//   ....[75]....
        /*053c*/ 	.word	0x00000700
        /*0540*/ 	.word	0x000000ff
        /*0544*/ 	.word	0x00000290
        /*0548*/ 	.short	0x0100
        /*054a*/ 	.byte	0x08
	.zero		1


	//   ....[76]....
        /*054c*/ 	.word	0x00000710
        /*0550*/ 	.word	0x000000ff
        /*0554*/ 	.word	0x00000130
        /*0558*/ 	.short	0x0100
        /*055a*/ 	.byte	0x08
	.zero		1


	//   ....[77]....
        /*055c*/ 	.word	0x00000720
        /*0560*/ 	.word	0x000000ff
        /*0564*/ 	.word	0x00000298
        /*0568*/ 	.short	0x0100
        /*056a*/ 	.byte	0x08
	.zero		1


	//   ....[78]....
        /*056c*/ 	.word	0x00000730
        /*0570*/ 	.word	0x000000ff
        /*0574*/ 	.word	0x00000138
        /*0578*/ 	.short	0x0100
        /*057a*/ 	.byte	0x08
	.zero		1


	//   ....[79]....
        /*057c*/ 	.word	0x00000740
        /*0580*/ 	.word	0x000000ff
        /*0584*/ 	.word	0x000002a0
        /*0588*/ 	.short	0x0100
        /*058a*/ 	.byte	0x08
	.zero		1


	//   ....[80]....
        /*058c*/ 	.word	0x00000750
        /*0590*/ 	.word	0x000000ff
        /*0594*/ 	.word	0x00000140
        /*0598*/ 	.short	0x0100
        /*059a*/ 	.byte	0x08
	.zero		1


	//   ....[81]....
        /*059c*/ 	.word	0x00000760
        /*05a0*/ 	.word	0x000000ff
        /*05a4*/ 	.word	0x000002a8
        /*05a8*/ 	.short	0x0100
        /*05aa*/ 	.byte	0x08
	.zero		1


	//   ....[82]....
        /*05ac*/ 	.word	0x00000770
        /*05b0*/ 	.word	0x000000ff
        /*05b4*/ 	.word	0x00000148
        /*05b8*/ 	.short	0x0100
        /*05ba*/ 	.byte	0x08
	.zero		1


	//   ....[83]....
        /*05bc*/ 	.word	0x00000780
        /*05c0*/ 	.word	0x000000ff
        /*05c4*/ 	.word	0x000002b0
        /*05c8*/ 	.short	0x0100
        /*05ca*/ 	.byte	0x08
	.zero		1


	//   ....[84]....
        /*05cc*/ 	.word	0x00000790
        /*05d0*/ 	.word	0x000000ff
        /*05d4*/ 	.word	0x00000150
        /*05d8*/ 	.short	0x0100
        /*05da*/ 	.byte	0x08
	.zero		1


	//   ....[85]....
        /*05dc*/ 	.word	0x000007a0
        /*05e0*/ 	.word	0x000000ff
        /*05e4*/ 	.word	0x000002b8
        /*05e8*/ 	.short	0x0100
        /*05ea*/ 	.byte	0x08
	.zero		1


	//   ....[86]....
        /*05ec*/ 	.word	0x000007b0
        /*05f0*/ 	.word	0x000000ff
        /*05f4*/ 	.word	0x00000158
        /*05f8*/ 	.short	0x0100
        /*05fa*/ 	.byte	0x08
	.zero		1


	//   ....[87]....
        /*05fc*/ 	.word	0x000007c0
        /*0600*/ 	.word	0x000000ff
        /*0604*/ 	.word	0x000002c0
        /*0608*/ 	.short	0x0100
        /*060a*/ 	.byte	0x08
	.zero		1


	//   ....[88]....
        /*060c*/ 	.word	0x000007d0
        /*0610*/ 	.word	0x000000ff
        /*0614*/ 	.word	0x00000160
        /*0618*/ 	.short	0x0100
        /*061a*/ 	.byte	0x08
	.zero		1


	//   ....[89]....
        /*061c*/ 	.word	0x000007e0
        /*0620*/ 	.word	0x000000ff
        /*0624*/ 	.word	0x000002c8
        /*0628*/ 	.short	0x0100
        /*062a*/ 	.byte	0x08
	.zero		1


	//   ....[90]....
        /*062c*/ 	.word	0x00000b00
        /*0630*/ 	.word	0x000000ff
        /*0634*/ 	.word	0x00000300
        /*0638*/ 	.short	0x0100
        /*063a*/ 	.byte	0x08
	.zero		1


	//   ....[91]....
        /*063c*/ 	.word	0x00000b70
        /*0640*/ 	.word	0x000000ff
        /*0644*/ 	.word	0x00000308
        /*0648*/ 	.short	0x0100
        /*064a*/ 	.byte	0x08
	.zero		1


	//   ....[92]....
        /*064c*/ 	.word	0x00000b90
        /*0650*/ 	.word	0x000000ff
        /*0654*/ 	.word	0x000002e0
        /*0658*/ 	.short	0x0100
        /*065a*/ 	.byte	0x09
	.zero		1


	//   ....[93]....
        /*065c*/ 	.word	0x00000ba0
        /*0660*/ 	.word	0x000000ff
        /*0664*/ 	.word	0x000002e8
        /*0668*/ 	.short	0x0100
        /*066a*/ 	.byte	0x09
	.zero		1


	//   ....[94]....
        /*066c*/ 	.word	0x00000bb0
        /*0670*/ 	.word	0x000000ff
        /*0674*/ 	.word	0x000002f0
        /*0678*/ 	.short	0x0100
        /*067a*/ 	.byte	0x09
	.zero		1


	//   ....[95]....
        /*067c*/ 	.word	0x00000bc0
        /*0680*/ 	.word	0x000000ff
        /*0684*/ 	.word	0x000002f8
        /*0688*/ 	.short	0x0100
        /*068a*/ 	.byte	0x09
	.zero		1


	//   ....[96]....
        /*068c*/ 	.word	0x00001b30
        /*0690*/ 	.word	0x000000ff
        /*0694*/ 	.word	0xfffffff8
        /*0698*/ 	.short	0x010a
        /*069a*/ 	.byte	0x11
	.zero		1


	//   ....[97]....
        /*069c*/ 	.word	0x00001c90
        /*06a0*/ 	.word	0x000000ff
        /*06a4*/ 	.word	0x00000000
        /*06a8*/ 	.short	0x010a
        /*06aa*/ 	.byte	0x06
	.zero		1


	//   ....[98]....
        /*06ac*/ 	.word	0x00001cd0
        /*06b0*/ 	.word	0x000000ff
        /*06b4*/ 	.word	0x00000000
        /*06b8*/ 	.short	0x010a
        /*06ba*/ 	.byte	0x06
	.zero		1


	//   ....[99]....
        /*06bc*/ 	.word	0x00002000
        /*06c0*/ 	.word	0x000000ff
        /*06c4*/ 	.word	0x00000000
        /*06c8*/ 	.short	0x010a
        /*06ca*/ 	.byte	0x09
	.zero		1


	//   ....[100]....
        /*06cc*/ 	.word	0x00002040
        /*06d0*/ 	.word	0x000000ff
        /*06d4*/ 	.word	0x00000000
        /*06d8*/ 	.short	0x010a
        /*06da*/ 	.byte	0x09
	.zero		1


	//   ....[101]....
        /*06dc*/ 	.word	0x000022a0
        /*06e0*/ 	.word	0x000000ff
        /*06e4*/ 	.word	0x00000000
        /*06e8*/ 	.short	0x0101
        /*06ea*/ 	.byte	0x08
	.zero		1


	//   ....[102]....
        /*06ec*/ 	.word	0x00002470
        /*06f0*/ 	.word	0x00000007
        /*06f4*/ 	.word	0x00000000
        /*06f8*/ 	.short	0x0101
        /*06fa*/ 	.byte	0x18
	.zero		1


	//   ....[103]....
        /*06fc*/ 	.word	0x00002570
        /*0700*/ 	.word	0x000000ff
        /*0704*/ 	.word	0x00000000
        /*0708*/ 	.short	0x0101
        /*070a*/ 	.byte	0x06
	.zero		1


	//   ....[104]....
        /*070c*/ 	.word	0x000025e0
        /*0710*/ 	.word	0x000000ff
        /*0714*/ 	.word	0x00000008
        /*0718*/ 	.short	0x010a
        /*071a*/ 	.byte	0x11
	.zero		1


	//   ....[105]....
        /*071c*/ 	.word	0x00003310
        /*0720*/ 	.word	0x00000004
        /*0724*/ 	.word	0x00000000
        /*0728*/ 	.short	0x0101
        /*072a*/ 	.byte	0x18
	.zero		1


	//   ....[106]....
        /*072c*/ 	.word	0x00003bf0
        /*0730*/ 	.word	0x00000012
        /*0734*/ 	.word	0x00000168
        /*0738*/ 	.short	0x010a
        /*073a*/ 	.byte	0x3f
	.zero		1


	//   ....[107]....
        /*073c*/ 	.word	0x00003fd0
        /*0740*/ 	.word	0x00000006
        /*0744*/ 	.word	0x00000308
        /*0748*/ 	.short	0x0101
        /*074a*/ 	.byte	0x3f
	.zero		1


	//   ....[108]....
        /*074c*/ 	.word	0x00004700
        /*0750*/ 	.word	0x00000005
        /*0754*/ 	.word	0x00000000
        /*0758*/ 	.short	0x010a
        /*075a*/ 	.byte	0x3f
	.zero		1


	//   ....[109]....
        /*075c*/ 	.word	0x00004780
        /*0760*/ 	.word	0x00000007
        /*0764*/ 	.word	0x00000000
        /*0768*/ 	.short	0x010a
        /*076a*/ 	.byte	0x3f
	.zero		1


	//   ....[110]....
        /*076c*/ 	.word	0x00004810
        /*0770*/ 	.word	0x00000006
        /*0774*/ 	.word	0x00000000
        /*0778*/ 	.short	0x010a
        /*077a*/ 	.byte	0x3f
	.zero		1


	//   ....[111]....
        /*077c*/ 	.word	0x000048a0
        /*0780*/ 	.word	0x00000007
        /*0784*/ 	.word	0x00000000
        /*0788*/ 	.short	0x010a
        /*078a*/ 	.byte	0x3f
	.zero		1


	//   ....[112]....
        /*078c*/ 	.word	0x00004930
        /*0790*/ 	.word	0x00000006
        /*0794*/ 	.word	0x00000000
        /*0798*/ 	.short	0x010a
        /*079a*/ 	.byte	0x3f
	.zero		1


	//   ....[113]....
        /*079c*/ 	.word	0x000049c0
        /*07a0*/ 	.word	0x00000007
        /*07a4*/ 	.word	0x00000000
        /*07a8*/ 	.short	0x010a
        /*07aa*/ 	.byte	0x3f
	.zero		1


	//   ....[114]....
        /*07ac*/ 	.word	0x00004a50
        /*07b0*/ 	.word	0x00000006
        /*07b4*/ 	.word	0x00000000
        /*07b8*/ 	.short	0x010a
        /*07ba*/ 	.byte	0x3f
	.zero		1


	//   ....[115]....
        /*07bc*/ 	.word	0x00004ae0
        /*07c0*/ 	.word	0x00000007
        /*07c4*/ 	.word	0x00000000
        /*07c8*/ 	.short	0x010a
        /*07ca*/ 	.byte	0x3f
	.zero		1


	//   ....[116]....
        /*07cc*/ 	.word	0x00004b70
        /*07d0*/ 	.word	0x00000006
        /*07d4*/ 	.word	0x00000000
        /*07d8*/ 	.short	0x010a
        /*07da*/ 	.byte	0x3f
	.zero		1


	//   ....[117]....
        /*07dc*/ 	.word	0x00004c00
        /*07e0*/ 	.word	0x00000007
        /*07e4*/ 	.word	0x00000000
        /*07e8*/ 	.short	0x010a
        /*07ea*/ 	.byte	0x3f
	.zero		1


	//   ....[118]....
        /*07ec*/ 	.word	0x00004c90
        /*07f0*/ 	.word	0x00000006
        /*07f4*/ 	.word	0x00000000
        /*07f8*/ 	.short	0x010a
        /*07fa*/ 	.byte	0x3f
	.zero		1


	//   ....[119]....
        /*07fc*/ 	.word	0x00004d20
        /*0800*/ 	.word	0x00000007
        /*0804*/ 	.word	0x00000000
        /*0808*/ 	.short	0x010a
        /*080a*/ 	.byte	0x3f
	.zero		1


	//   ....[120]....
        /*080c*/ 	.word	0x00004db0
        /*0810*/ 	.word	0x00000006
        /*0814*/ 	.word	0x00000000
        /*0818*/ 	.short	0x010a
        /*081a*/ 	.byte	0x3f
	.zero		1


	//   ....[121]....
        /*081c*/ 	.word	0x00004e40
        /*0820*/ 	.word	0x00000007
        /*0824*/ 	.word	0x00000000
        /*0828*/ 	.short	0x010a
        /*082a*/ 	.byte	0x3f
	.zero		1


	//   ....[122]....
        /*082c*/ 	.word	0x00004ed0
        /*0830*/ 	.word	0x00000006
        /*0834*/ 	.word	0x00000000
        /*0838*/ 	.short	0x010a
        /*083a*/ 	.byte	0x3f
	.zero		1


	//   ....[123]....
        /*083c*/ 	.word	0x00004f60
        /*0840*/ 	.word	0x00000007
        /*0844*/ 	.word	0x00000000
        /*0848*/ 	.short	0x010a
        /*084a*/ 	.byte	0x3f
	.zero		1


	//   ....[124]....
        /*084c*/ 	.word	0x00004ff0
        /*0850*/ 	.word	0x00000006
        /*0854*/ 	.word	0x00000000
        /*0858*/ 	.short	0x010a
        /*085a*/ 	.byte	0x3f
	.zero		1


	//   ....[125]....
        /*085c*/ 	.word	0x00005080
        /*0860*/ 	.word	0x00000007
        /*0864*/ 	.word	0x00000000
        /*0868*/ 	.short	0x010a
        /*086a*/ 	.byte	0x3f
	.zero		1


	//   ....[126]....
        /*086c*/ 	.word	0x00005110
        /*0870*/ 	.word	0x00000006
        /*0874*/ 	.word	0x00000000
        /*0878*/ 	.short	0x010a
        /*087a*/ 	.byte	0x3f
	.zero		1


	//   ....[127]....
        /*087c*/ 	.word	0x000051a0
        /*0880*/ 	.word	0x00000007
        /*0884*/ 	.word	0x00000000
        /*0888*/ 	.short	0x010a
        /*088a*/ 	.byte	0x3f
	.zero		1


	//   ....[128]....
        /*088c*/ 	.word	0x00005230
        /*0890*/ 	.word	0x00000006
        /*0894*/ 	.word	0x00000000
        /*0898*/ 	.short	0x010a
        /*089a*/ 	.byte	0x3f
	.zero		1


	//   ....[129]....
        /*089c*/ 	.word	0x000052c0
        /*08a0*/ 	.word	0x00000007
        /*08a4*/ 	.word	0x00000000
        /*08a8*/ 	.short	0x010a
        /*08aa*/ 	.byte	0x3f
	.zero		1


	//   ....[130]....
        /*08ac*/ 	.word	0x00005350
        /*08b0*/ 	.word	0x00000006
        /*08b4*/ 	.word	0x00000000
        /*08b8*/ 	.short	0x010a
        /*08ba*/ 	.byte	0x3f
	.zero		1


	//   ....[131]....
        /*08bc*/ 	.word	0x000053e0
        /*08c0*/ 	.word	0x00000007
        /*08c4*/ 	.word	0x00000000
        /*08c8*/ 	.short	0x010a
        /*08ca*/ 	.byte	0x3f
	.zero		1


	//   ....[132]....
        /*08cc*/ 	.word	0x00005470
        /*08d0*/ 	.word	0x00000006
        /*08d4*/ 	.word	0x00000000
        /*08d8*/ 	.short	0x010a
        /*08da*/ 	.byte	0x3f
	.zero		1


	//   ....[133]....
        /*08dc*/ 	.word	0x00005500
        /*08e0*/ 	.word	0x00000007
        /*08e4*/ 	.word	0x00000000
        /*08e8*/ 	.short	0x010a
        /*08ea*/ 	.byte	0x3f
	.zero		1


	//   ....[134]....
        /*08ec*/ 	.word	0x00005590
        /*08f0*/ 	.word	0x00000006
        /*08f4*/ 	.word	0x00000000
        /*08f8*/ 	.short	0x010a
        /*08fa*/ 	.byte	0x3f
	.zero		1


	//   ....[135]....
        /*08fc*/ 	.word	0x00005620
        /*0900*/ 	.word	0x00000007
        /*0904*/ 	.word	0x00000000
        /*0908*/ 	.short	0x010a
        /*090a*/ 	.byte	0x3f
	.zero		1


	//   ....[136]....
        /*090c*/ 	.word	0x000056b0
        /*0910*/ 	.word	0x00000006
        /*0914*/ 	.word	0x00000000
        /*0918*/ 	.short	0x010a
        /*091a*/ 	.byte	0x3f
	.zero		1


	//   ....[137]....
        /*091c*/ 	.word	0x00005740
        /*0920*/ 	.word	0x00000007
        /*0924*/ 	.word	0x00000000
        /*0928*/ 	.short	0x010a
        /*092a*/ 	.byte	0x3f
	.zero		1


	//   ....[138]....
        /*092c*/ 	.word	0x000057d0
        /*0930*/ 	.word	0x00000006
        /*0934*/ 	.word	0x00000000
        /*0938*/ 	.short	0x010a
        /*093a*/ 	.byte	0x3f
	.zero		1


	//   ....[139]....
        /*093c*/ 	.word	0x00005860
        /*0940*/ 	.word	0x00000007
        /*0944*/ 	.word	0x00000000
        /*0948*/ 	.short	0x010a
        /*094a*/ 	.byte	0x3f
	.zero		1


	//   ....[140]....
        /*094c*/ 	.word	0x000058f0
        /*0950*/ 	.word	0x00000006
        /*0954*/ 	.word	0x00000000
        /*0958*/ 	.short	0x010a
        /*095a*/ 	.byte	0x3f
	.zero		1


	//   ....[141]....
        /*095c*/ 	.word	0x00005980
        /*0960*/ 	.word	0x00000007
        /*0964*/ 	.word	0x00000000
        /*0968*/ 	.short	0x010a
        /*096a*/ 	.byte	0x3f
	.zero		1


	//   ....[142]....
        /*096c*/ 	.word	0x00005a10
        /*0970*/ 	.word	0x00000006
        /*0974*/ 	.word	0x00000000
        /*0978*/ 	.short	0x010a
        /*097a*/ 	.byte	0x3f
	.zero		1


	//   ....[143]....
        /*097c*/ 	.word	0x00005aa0
        /*0980*/ 	.word	0x00000007
        /*0984*/ 	.word	0x00000000
        /*0988*/ 	.short	0x010a
        /*098a*/ 	.byte	0x3f
	.zero		1


	//   ....[144]....
        /*098c*/ 	.word	0x00005b30
        /*0990*/ 	.word	0x00000006
        /*0994*/ 	.word	0x00000000
        /*0998*/ 	.short	0x010a
        /*099a*/ 	.byte	0x3f
	.zero		1


	//   ....[145]....
        /*099c*/ 	.word	0x00005bc0
        /*09a0*/ 	.word	0x00000007
        /*09a4*/ 	.word	0x00000000
        /*09a8*/ 	.short	0x010a
        /*09aa*/ 	.byte	0x3f
	.zero		1


	//   ....[146]....
        /*09ac*/ 	.word	0x00005c50
        /*09b0*/ 	.word	0x00000006
        /*09b4*/ 	.word	0x00000000
        /*09b8*/ 	.short	0x010a
        /*09ba*/ 	.byte	0x3f
	.zero		1


	//   ....[147]....
        /*09bc*/ 	.word	0x00005ce0
        /*09c0*/ 	.word	0x00000007
        /*09c4*/ 	.word	0x00000000
        /*09c8*/ 	.short	0x010a
        /*09ca*/ 	.byte	0x3f
	.zero		1


	//   ....[148]....
        /*09cc*/ 	.word	0x00005d70
        /*09d0*/ 	.word	0x00000006
        /*09d4*/ 	.word	0x00000000
        /*09d8*/ 	.short	0x010a
        /*09da*/ 	.byte	0x3f
	.zero		1


	//   ....[149]....
        /*09dc*/ 	.word	0x00005e00
        /*09e0*/ 	.word	0x00000007
        /*09e4*/ 	.word	0x00000000
        /*09e8*/ 	.short	0x010a
        /*09ea*/ 	.byte	0x3f
	.zero		1


	//   ....[150]....
        /*09ec*/ 	.word	0x00005e90
        /*09f0*/ 	.word	0x00000006
        /*09f4*/ 	.word	0x00000000
        /*09f8*/ 	.short	0x010a
        /*09fa*/ 	.byte	0x3f
	.zero		1


	//   ....[151]....
        /*09fc*/ 	.word	0x00005f20
        /*0a00*/ 	.word	0x00000007
        /*0a04*/ 	.word	0x00000000
        /*0a08*/ 	.short	0x010a
        /*0a0a*/ 	.byte	0x3f
	.zero		1


	//   ....[152]....
        /*0a0c*/ 	.word	0x00005fb0
        /*0a10*/ 	.word	0x00000003
        /*0a14*/ 	.word	0x00000000
        /*0a18*/ 	.short	0x010a
        /*0a1a*/ 	.byte	0x3f
	.zero		1


	//   ....[153]....
        /*0a1c*/ 	.word	0x00006020
        /*0a20*/ 	.word	0x00000016
        /*0a24*/ 	.word	0xfffffff8
        /*0a28*/ 	.short	0x010a
        /*0a2a*/ 	.byte	0x3f
	.zero		1


	//   ....[154]....
        /*0a2c*/ 	.word	0x00006080
        /*0a30*/ 	.word	0x00000016
        /*0a34*/ 	.word	0x00000000
        /*0a38*/ 	.short	0x010a
        /*0a3a*/ 	.byte	0x3f
	.zero		1


	//   ....[155]....
        /*0a3c*/ 	.word	0x000060e0
        /*0a40*/ 	.word	0x00000017
        /*0a44*/ 	.word	0x00000000
        /*0a48*/ 	.short	0x010a
        /*0a4a*/ 	.byte	0x3f
	.zero		1


	//   ....[156]....
        /*0a4c*/ 	.word	0x00006140
        /*0a50*/ 	.word	0x00000016
        /*0a54*/ 	.word	0x00000008
        /*0a58*/ 	.short	0x010a
        /*0a5a*/ 	.byte	0x3f
	.zero		1


	//   ....[157]....
        /*0a5c*/ 	.word	0x00006210
        /*0a60*/ 	.word	0x00000012
        /*0a64*/ 	.word	0x00000168
        /*0a68*/ 	.short	0x010a
        /*0a6a*/ 	.byte	0x3f
	.zero		1


	//   ....[158]....
        /*0a6c*/ 	.word	0x000062f0
        /*0a70*/ 	.word	0x00000005
        /*0a74*/ 	.word	0x00000000
        /*0a78*/ 	.short	0x010a
        /*0a7a*/ 	.byte	0x3f
	.zero		1


	//   ....[159]....
        /*0a7c*/ 	.word	0x00006340
        /*0a80*/ 	.word	0x00000007
        /*0a84*/ 	.word	0x00000000
        /*0a88*/ 	.short	0x010a
        /*0a8a*/ 	.byte	0x3f
	.zero		1


	//   ....[160]....
        /*0a8c*/ 	.word	0x00006390
        /*0a90*/ 	.word	0x00000006
        /*0a94*/ 	.word	0x00000000
        /*0a98*/ 	.short	0x010a
        /*0a9a*/ 	.byte	0x3f
	.zero		1


	//   ....[161]....
        /*0a9c*/ 	.word	0x000063e0
        /*0aa0*/ 	.word	0x00000007
        /*0aa4*/ 	.word	0x00000000
        /*0aa8*/ 	.short	0x010a
        /*0aaa*/ 	.byte	0x3f
	.zero		1


	//   ....[162]....
        /*0aac*/ 	.word	0x00006430
        /*0ab0*/ 	.word	0x00000006
        /*0ab4*/ 	.word	0x00000000
        /*0ab8*/ 	.short	0x010a
        /*0aba*/ 	.byte	0x3f
	.zero		1


	//   ....[163]....
        /*0abc*/ 	.word	0x00006480
        /*0ac0*/ 	.word	0x00000007
        /*0ac4*/ 	.word	0x00000000
        /*0ac8*/ 	.short	0x010a
        /*0aca*/ 	.byte	0x3f
	.zero		1


	//   ....[164]....
        /*0acc*/ 	.word	0x000064d0
        /*0ad0*/ 	.word	0x00000006
        /*0ad4*/ 	.word	0x00000000
        /*0ad8*/ 	.short	0x010a
        /*0ada*/ 	.byte	0x3f
	.zero		1


	//   ....[165]....
        /*0adc*/ 	.word	0x00006520
        /*0ae0*/ 	.word	0x00000007
        /*0ae4*/ 	.word	0x00000000
        /*0ae8*/ 	.short	0x010a
        /*0aea*/ 	.byte	0x3f
	.zero		1


	//   ....[166]....
        /*0aec*/ 	.word	0x00006570
        /*0af0*/ 	.word	0x00000006
        /*0af4*/ 	.word	0x00000000
        /*0af8*/ 	.short	0x010a
        /*0afa*/ 	.byte	0x3f
	.zero		1


	//   ....[167]....
        /*0afc*/ 	.word	0x000065c0
        /*0b00*/ 	.word	0x00000007
        /*0b04*/ 	.word	0x00000000
        /*0b08*/ 	.short	0x010a
        /*0b0a*/ 	.byte	0x3f
	.zero		1


	//   ....[168]....
        /*0b0c*/ 	.word	0x00006610
        /*0b10*/ 	.word	0x00000006
        /*0b14*/ 	.word	0x00000000
        /*0b18*/ 	.short	0x010a
        /*0b1a*/ 	.byte	0x3f
	.zero		1


	//   ....[169]....
        /*0b1c*/ 	.word	0x00006660
        /*0b20*/ 	.word	0x00000007
        /*0b24*/ 	.word	0x00000000
        /*0b28*/ 	.short	0x010a
        /*0b2a*/ 	.byte	0x3f
	.zero		1


	//   ....[170]....
        /*0b2c*/ 	.word	0x000066b0
        /*0b30*/ 	.word	0x00000006
        /*0b34*/ 	.word	0x00000000
        /*0b38*/ 	.short	0x010a
        /*0b3a*/ 	.byte	0x3f
	.zero		1


	//   ....[171]....
        /*0b3c*/ 	.word	0x00006700
        /*0b40*/ 	.word	0x00000007
        /*0b44*/ 	.word	0x00000000
        /*0b48*/ 	.short	0x010a
        /*0b4a*/ 	.byte	0x3f
	.zero		1


	//   ....[172]....
        /*0b4c*/ 	.word	0x00006750
        /*0b50*/ 	.word	0x00000006
        /*0b54*/ 	.word	0x00000000
        /*0b58*/ 	.short	0x010a
        /*0b5a*/ 	.byte	0x3f
	.zero		1


	//   ....[173]....
        /*0b5c*/ 	.word	0x000067a0
        /*0b60*/ 	.word	0x00000007
        /*0b64*/ 	.word	0x00000000
        /*0b68*/ 	.short	0x010a
        /*0b6a*/ 	.byte	0x3f
	.zero		1


	//   ....[174]....
        /*0b6c*/ 	.word	0x000067f0
        /*0b70*/ 	.word	0x00000006
        /*0b74*/ 	.word	0x00000000
        /*0b78*/ 	.short	0x010a
        /*0b7a*/ 	.byte	0x3f
	.zero		1


	//   ....[175]....
        /*0b7c*/ 	.word	0x00006840
        /*0b80*/ 	.word	0x00000007
        /*0b84*/ 	.word	0x00000000
        /*0b88*/ 	.short	0x010a
        /*0b8a*/ 	.byte	0x3f
	.zero		1


	//   ....[176]....
        /*0b8c*/ 	.word	0x00006890
        /*0b90*/ 	.word	0x00000006
        /*0b94*/ 	.word	0x00000000
        /*0b98*/ 	.short	0x010a
        /*0b9a*/ 	.byte	0x3f
	.zero		1


	//   ....[177]....
        /*0b9c*/ 	.word	0x000068e0
        /*0ba0*/ 	.word	0x00000007
        /*0ba4*/ 	.word	0x00000000
        /*0ba8*/ 	.short	0x010a
        /*0baa*/ 	.byte	0x3f
	.zero		1


	//   ....[178]....
        /*0bac*/ 	.word	0x00006930
        /*0bb0*/ 	.word	0x00000006
        /*0bb4*/ 	.word	0x00000000
        /*0bb8*/ 	.short	0x010a
        /*0bba*/ 	.byte	0x3f
	.zero		1


	//   ....[179]....
        /*0bbc*/ 	.word	0x00006980
        /*0bc0*/ 	.word	0x00000007
        /*0bc4*/ 	.word	0x00000000
        /*0bc8*/ 	.short	0x010a
        /*0bca*/ 	.byte	0x3f
	.zero		1


	//   ....[180]....
        /*0bcc*/ 	.word	0x000069d0
        /*0bd0*/ 	.word	0x00000006
        /*0bd4*/ 	.word	0x00000000
        /*0bd8*/ 	.short	0x010a
        /*0bda*/ 	.byte	0x3f
	.zero		1


	//   ....[181]....
        /*0bdc*/ 	.word	0x00006a20
        /*0be0*/ 	.word	0x00000007
        /*0be4*/ 	.word	0x00000000
        /*0be8*/ 	.short	0x010a
        /*0bea*/ 	.byte	0x3f
	.zero		1


	//   ....[182]....
        /*0bec*/ 	.word	0x00006a70
        /*0bf0*/ 	.word	0x00000006
        /*0bf4*/ 	.word	0x00000000
        /*0bf8*/ 	.short	0x010a
        /*0bfa*/ 	.byte	0x3f
	.zero		1


	//   ....[183]....
        /*0bfc*/ 	.word	0x00006ac0
        /*0c00*/ 	.word	0x00000007
        /*0c04*/ 	.word	0x00000000
        /*0c08*/ 	.short	0x010a
        /*0c0a*/ 	.byte	0x3f
	.zero		1


	//   ....[184]....
        /*0c0c*/ 	.word	0x00006b10
        /*0c10*/ 	.word	0x00000006
        /*0c14*/ 	.word	0x00000000
        /*0c18*/ 	.short	0x010a
        /*0c1a*/ 	.byte	0x3f
	.zero		1


	//   ....[185]....
        /*0c1c*/ 	.word	0x00006b60
        /*0c20*/ 	.word	0x00000007
        /*0c24*/ 	.word	0x00000000
        /*0c28*/ 	.short	0x010a
        /*0c2a*/ 	.byte	0x3f
	.zero		1


	//   ....[186]....
        /*0c2c*/ 	.word	0x00006bb0
        /*0c30*/ 	.word	0x00000006
        /*0c34*/ 	.word	0x00000000
        /*0c38*/ 	.short	0x010a
        /*0c3a*/ 	.byte	0x3f
	.zero		1


	//   ....[187]....
        /*0c3c*/ 	.word	0x00006c00
        /*0c40*/ 	.word	0x00000007
        /*0c44*/ 	.word	0x00000000
        /*0c48*/ 	.short	0x010a
        /*0c4a*/ 	.byte	0x3f
	.zero		1


	//   ....[188]....
        /*0c4c*/ 	.word	0x00006c50
        /*0c50*/ 	.word	0x00000006
        /*0c54*/ 	.word	0x00000000
        /*0c58*/ 	.short	0x010a
        /*0c5a*/ 	.byte	0x3f
	.zero		1


	//   ....[189]....
        /*0c5c*/ 	.word	0x00006ca0
        /*0c60*/ 	.word	0x00000007
        /*0c64*/ 	.word	0x00000000
        /*0c68*/ 	.short	0x010a
        /*0c6a*/ 	.byte	0x3f
	.zero		1


	//   ....[190]....
        /*0c6c*/ 	.word	0x00006cf0
        /*0c70*/ 	.word	0x00000006
        /*0c74*/ 	.word	0x00000000
        /*0c78*/ 	.short	0x010a
        /*0c7a*/ 	.byte	0x3f
	.zero		1


	//   ....[191]....
        /*0c7c*/ 	.word	0x00006d40
        /*0c80*/ 	.word	0x00000007
        /*0c84*/ 	.word	0x00000000
        /*0c88*/ 	.short	0x010a
        /*0c8a*/ 	.byte	0x3f
	.zero		1


	//   ....[192]....
        /*0c8c*/ 	.word	0x00006d90
        /*0c90*/ 	.word	0x00000006
        /*0c94*/ 	.word	0x00000000
        /*0c98*/ 	.short	0x010a
        /*0c9a*/ 	.byte	0x3f
	.zero		1


	//   ....[193]....
        /*0c9c*/ 	.word	0x00006de0
        /*0ca0*/ 	.word	0x00000007
        /*0ca4*/ 	.word	0x00000000
        /*0ca8*/ 	.short	0x010a
        /*0caa*/ 	.byte	0x3f
	.zero		1


	//   ....[194]....
        /*0cac*/ 	.word	0x00006e30
        /*0cb0*/ 	.word	0x00000006
        /*0cb4*/ 	.word	0x00000000
        /*0cb8*/ 	.short	0x010a
        /*0cba*/ 	.byte	0x3f
	.zero		1


	//   ....[195]....
        /*0cbc*/ 	.word	0x00006e80
        /*0cc0*/ 	.word	0x00000007
        /*0cc4*/ 	.word	0x00000000
        /*0cc8*/ 	.short	0x010a
        /*0cca*/ 	.byte	0x3f
	.zero		1


	//   ....[196]....
        /*0ccc*/ 	.word	0x00006ed0
        /*0cd0*/ 	.word	0x00000006
        /*0cd4*/ 	.word	0x00000000
        /*0cd8*/ 	.short	0x010a
        /*0cda*/ 	.byte	0x3f
	.zero		1


	//   ....[197]....
        /*0cdc*/ 	.word	0x00006f20
        /*0ce0*/ 	.word	0x00000007
        /*0ce4*/ 	.word	0x00000000
        /*0ce8*/ 	.short	0x010a
        /*0cea*/ 	.byte	0x3f
	.zero		1


	//   ....[198]....
        /*0cec*/ 	.word	0x00006f70
        /*0cf0*/ 	.word	0x00000006
        /*0cf4*/ 	.word	0x00000000
        /*0cf8*/ 	.short	0x010a
        /*0cfa*/ 	.byte	0x3f
	.zero		1


	//   ....[199]....
        /*0cfc*/ 	.word	0x00006fc0
        /*0d00*/ 	.word	0x00000007
        /*0d04*/ 	.word	0x00000000
        /*0d08*/ 	.short	0x010a
        /*0d0a*/ 	.byte	0x3f
	.zero		1


	//   ....[200]....
        /*0d0c*/ 	.word	0x00007010
        /*0d10*/ 	.word	0x00000006
        /*0d14*/ 	.word	0x00000000
        /*0d18*/ 	.short	0x010a
        /*0d1a*/ 	.byte	0x3f
	.zero		1


	//   ....[201]....
        /*0d1c*/ 	.word	0x00007060
        /*0d20*/ 	.word	0x00000007
        /*0d24*/ 	.word	0x00000000
        /*0d28*/ 	.short	0x010a
        /*0d2a*/ 	.byte	0x3f
	.zero		1


	//----- nvinfo : EIATTR_NUM_MBARRIERS
	.align		4
.L_28:
        /*0d2c*/ 	.byte	0x03, 0x38
        /*0d2e*/ 	.short	0x0060


	//----- nvinfo : EIATTR_EXIT_INSTR_OFFSETS
	.align		4
        /*0d30*/ 	.byte	0x04, 0x1c
        /*0d32*/ 	.short	(.L_30 - .L_29)


	//   ....[0]....
.L_29:
        /*0d34*/ 	.word	0x000016f0


	//   ....[1]....
        /*0d38*/ 	.word	0x00001750


	//   ....[2]....
        /*0d3c*/ 	.word	0x00003920


	//   ....[3]....
        /*0d40*/ 	.word	0x00003950


	//   ....[4]....
        /*0d44*/ 	.word	0x00006000


	//----- nvinfo : EIATTR_MAX_THREADS
	.align		4
.L_30:
        /*0d48*/ 	.byte	0x04, 0x05
        /*0d4a*/ 	.short	(.L_32 - .L_31)
.L_31:
        /*0d4c*/ 	.word	0x00000180
        /*0d50*/ 	.word	0x00000001
        /*0d54*/ 	.word	0x00000001


	//----- nvinfo : EIATTR_CRS_STACK_SIZE
	.align		4
.L_32:
        /*0d58*/ 	.byte	0x04, 0x1e
        /*0d5a*/ 	.short	(.L_34 - .L_33)
.L_33:
        /*0d5c*/ 	.word	0x00000000


	//----- nvinfo : EIATTR_CBANK_PARAM_SIZE
	.align		4
.L_34:
        /*0d60*/ 	.byte	0x03, 0x19
        /*0d62*/ 	.short	0x0470


	//----- nvinfo : EIATTR_PARAM_CBANK
	.align		4
        /*0d64*/ 	.byte	0x04, 0x0a
        /*0d66*/ 	.short	(.L_36 - .L_35)
	.align		4
.L_35:
        /*0d68*/ 	.word	index@(.nv.constant0._ZN7cutlass13device_kernelINS_4gemm6kernel13GemmUniversalIN4cute5tupleIJiiiiEEENS1_10collective13CollectiveMmaINS1_37MainloopSm90TmaGmmaWarpSpecializedFP8ILi45ENS5_IJNS4_1CILi1EEESB_SB_EEENS1_32KernelTmaWarpSpecializedPingpongEEENS5_IJNSA_ILi64EEENSA_ILi16EEESF_EEENS_12float_e4m3_tENS5_IJlSB_lEEESI_SJ_NS4_8TiledMMAINS4_8MMA_AtomIJNS4_4SM904GMMA30MMA_64x16x32_F32E4M3E4M3_SS_TNILNSN_7ScaleInE1ELSP_1EEEEEENS4_6LayoutISC_NS5_IJNSA_ILi0EEEST_ST_EEEEENS5_IJNS4_10UnderscoreESW_SW_EEEEENS4_13SM90_TMA_LOADENS4_14ComposedLayoutINS4_7SwizzleILi2ELi4ELi3EEENS4_18smem_ptr_flag_bitsILi8EEENSS_INS5_IJNSA_ILi8EEESF_EEENS5_IJSF_SB_EEEEEEEvNS4_8identityESZ_S19_vS1A_EENS_8epilogue10collective6detail29Sm90TmaWarpSpecializedAdapterINS1D_15DefaultEpilogueISI_SJ_SJ_NS1C_6thread17LinearCombinationISI_Li1EffLNS1H_9ScaleType4KindE0ELNS_15FloatRoundStyleE2ESI_EENS1_15EpilogueDefaultEEEEEvvEEEEvNT_6ParamsE)
        /*0d6c*/ 	.short	0x0210
        /*0d6e*/ 	.short	0x0470


	//----- nvinfo : EIATTR_SW_WAR
	.align		4
.L_36:
        /*0d70*/ 	.byte	0x04, 0x36
        /*0d72*/ 	.short	(.L_38 - .L_37)
.L_37:
        /*0d74*/ 	.word	0x00000008
.L_38:


//--------------------- .nv.callgraph             --------------------------
	.section	.nv.callgraph,"",@"SHT_CUDA_CALLGRAPH"
	.align	4
	.sectionentsize	8
	.align		4
        /*0000*/ 	.word	0x00000000
	.align		4
        /*0004*/ 	.word	0xffffffff
	.align		4
        /*0008*/ 	.word	0x00000000
	.align		4
        /*000c*/ 	.word	0xfffffffe
	.align		4
        /*0010*/ 	.word	0x00000000
	.align		4
        /*0014*/ 	.word	0xfffffffd
	.align		4
        /*0018*/ 	.word	0x00000000
	.align		4
        /*001c*/ 	.word	0xfffffffc


//--------------------- .nv.constant4             --------------------------
	.section	.nv.constant4,"a",@progbits
	.align	8
	.align		8
.nv.constant4:
        /*0000*/ 	.dword	_ZN39_INTERNAL_28f5a580_4_k_cu_69787843_82714cuda3std3__45__cpo5beginE
	.align		8
        /*0008*/ 	.dword	_ZN39_INTERNAL_28f5a580_4_k_cu_69787843_82714cuda3std3__45__cpo3endE
	.align		8
        /*0010*/ 	.dword	_ZN39_INTERNAL_28f5a580_4_k_cu_69787843_82714cuda3std3__45__cpo6cbeginE
	.align		8
        /*0018*/ 	.dword	_ZN39_INTERNAL_28f5a580_4_k_cu_69787843_82714cuda3std3__45__cpo4cendE
	.align		8
        /*0020*/ 	.dword	_ZN39_INTERNAL_28f5a580_4_k_cu_69787843_82714cuda3std3__441_GLOBAL__N__28f5a580_4_k_cu_69787843_82716ignoreE
	.align		8
        /*0028*/ 	.dword	_ZN39_INTERNAL_28f5a580_4_k_cu_69787843_82714cuda3std3__419piecewise_constructE
	.align		8
        /*0030*/ 	.dword	_ZN39_INTERNAL_28f5a580_4_k_cu_69787843_82714cuda3std3__48in_placeE
	.align		8
        /*0038*/ 	.dword	_ZN39_INTERNAL_28f5a580_4_k_cu_69787843_82714cuda3std6ranges3__45__cpo4swapE
	.align		8
        /*0040*/ 	.dword	_ZN39_INTERNAL_28f5a580_4_k_cu_69787843_82714cuda3std6ranges3__45__cpo9iter_moveE
	.align		8
        /*0048*/ 	.dword	_ZN39_INTERNAL_28f5a580_4_k_cu_69787843_82714cute7productE
	.align		8
        /*0050*/ 	.dword	_ZN39_INTERNAL_28f5a580_4_k_cu_69787843_82714cute1_E


//--------------------- .text._ZN7cutlass13device_kernelINS_4gemm6kernel13GemmUniversalIN4cute5tupleIJiiiiEEENS1_10collective13CollectiveMmaINS1_37MainloopSm90TmaGmmaWarpSpecializedFP8ILi45ENS5_IJNS4_1CILi1EEESB_SB_EEENS1_32KernelTmaWarpSpecializedPingpongEEENS5_IJNSA_ILi64EEENSA_ILi16EEESF_EEENS_12float_e4m3_tENS5_IJlSB_lEEESI_SJ_NS4_8TiledMMAINS4_8MMA_AtomIJNS4_4SM904GMMA30MMA_64x16x32_F32E4M3E4M3_SS_TNILNSN_7ScaleInE1ELSP_1EEEEEENS4_6LayoutISC_NS5_IJNSA_ILi0EEEST_ST_EEEEENS5_IJNS4_10UnderscoreESW_SW_EEEEENS4_13SM90_TMA_LOADENS4_14ComposedLayoutINS4_7SwizzleILi2ELi4ELi3EEENS4_18smem_ptr_flag_bitsILi8EEENSS_INS5_IJNSA_ILi8EEESF_EEENS5_IJSF_SB_EEEEEEEvNS4_8identityESZ_S19_vS1A_EENS_8epilogue10collective6detail29Sm90TmaWarpSpecializedAdapterINS1D_15DefaultEpilogueISI_SJ_SJ_NS1C_6thread17LinearCombinationISI_Li1EffLNS1H_9ScaleType4KindE0ELNS_15FloatRoundStyleE2ESI_EENS1_15EpilogueDefaultEEEEEvvEEEEvNT_6ParamsE --------------------------
	.section	.text._ZN7cutlass13device_kernelINS_4gemm6kernel13GemmUniversalIN4cute5tupleIJiiiiEEENS1_10collective13CollectiveMmaINS1_37MainloopSm90TmaGmmaWarpSpecializedFP8ILi45ENS5_IJNS4_1CILi1EEESB_SB_EEENS1_32KernelTmaWarpSpecializedPingpongEEENS5_IJNSA_ILi64EEENSA_ILi16EEESF_EEENS_12float_e4m3_tENS5_IJlSB_lEEESI_SJ_NS4_8TiledMMAINS4_8MMA_AtomIJNS4_4SM904GMMA30MMA_64x16x32_F32E4M3E4M3_SS_TNILNSN_7ScaleInE1ELSP_1EEEEEENS4_6LayoutISC_NS5_IJNSA_ILi0EEEST_ST_EEEEENS5_IJNS4_10UnderscoreESW_SW_EEEEENS4_13SM90_TMA_LOADENS4_14ComposedLayoutINS4_7SwizzleILi2ELi4ELi3EEENS4_18smem_ptr_flag_bitsILi8EEENSS_INS5_IJNSA_ILi8EEESF_EEENS5_IJSF_SB_EEEEEEEvNS4_8identityESZ_S19_vS1A_EENS_8epilogue10collective6detail29Sm90TmaWarpSpecializedAdapterINS1D_15DefaultEpilogueISI_SJ_SJ_NS1C_6thread17LinearCombinationISI_Li1EffLNS1H_9ScaleType4KindE0ELNS_15FloatRoundStyleE2ESI_EENS1_15EpilogueDefaultEEEEEvvEEEEvNT_6ParamsE,"ax",@progbits
	.align	128
.text._ZN7cutlass13device_kernelINS_4gemm6kernel13GemmUniversalIN4cute5tupleIJiiiiEEENS1_10collective13CollectiveMmaINS1_37MainloopSm90TmaGmmaWarpSpecializedFP8ILi45ENS5_IJNS4_1CILi1EEESB_SB_EEENS1_32KernelTmaWarpSpecializedPingpongEEENS5_IJNSA_ILi64EEENSA_ILi16EEESF_EEENS_12float_e4m3_tENS5_IJlSB_lEEESI_SJ_NS4_8TiledMMAINS4_8MMA_AtomIJNS4_4SM904GMMA30MMA_64x16x32_F32E4M3E4M3_SS_TNILNSN_7ScaleInE1ELSP_1EEEEEENS4_6LayoutISC_NS5_IJNSA_ILi0EEEST_ST_EEEEENS5_IJNS4_10UnderscoreESW_SW_EEEEENS4_13SM90_TMA_LOADENS4_14ComposedLayoutINS4_7SwizzleILi2ELi4ELi3EEENS4_18smem_ptr_flag_bitsILi8EEENSS_INS5_IJNSA_ILi8EEESF_EEENS5_IJSF_SB_EEEEEEEvNS4_8identityESZ_S19_vS1A_EENS_8epilogue10collective6detail29Sm90TmaWarpSpecializedAdapterINS1D_15DefaultEpilogueISI_SJ_SJ_NS1C_6thread17LinearCombinationISI_Li1EffLNS1H_9ScaleType4KindE0ELNS_15FloatRoundStyleE2ESI_EENS1_15EpilogueDefaultEEEEEvvEEEEvNT_6ParamsE:
        .type           _ZN7cutlass13device_kernelINS_4gemm6kernel13GemmUniversalIN4cute5tupleIJiiiiEEENS1_10collective13CollectiveMmaINS1_37MainloopSm90TmaGmmaWarpSpecializedFP8ILi45ENS5_IJNS4_1CILi1EEESB_SB_EEENS1_32KernelTmaWarpSpecializedPingpongEEENS5_IJNSA_ILi64EEENSA_ILi16EEESF_EEENS_12float_e4m3_tENS5_IJlSB_lEEESI_SJ_NS4_8TiledMMAINS4_8MMA_AtomIJNS4_4SM904GMMA30MMA_64x16x32_F32E4M3E4M3_SS_TNILNSN_7ScaleInE1ELSP_1EEEEEENS4_6LayoutISC_NS5_IJNSA_ILi0EEEST_ST_EEEEENS5_IJNS4_10UnderscoreESW_SW_EEEEENS4_13SM90_TMA_LOADENS4_14ComposedLayoutINS4_7SwizzleILi2ELi4ELi3EEENS4_18smem_ptr_flag_bitsILi8EEENSS_INS5_IJNSA_ILi8EEESF_EEENS5_IJSF_SB_EEEEEEEvNS4_8identityESZ_S19_vS1A_EENS_8epilogue10collective6detail29Sm90TmaWarpSpecializedAdapterINS1D_15DefaultEpilogueISI_SJ_SJ_NS1C_6thread17LinearCombinationISI_Li1EffLNS1H_9ScaleType4KindE0ELNS_15FloatRoundStyleE2ESI_EENS1_15EpilogueDefaultEEEEEvvEEEEvNT_6ParamsE,@function
        .size           _ZN7cutlass13device_kernelINS_4gemm6kernel13GemmUniversalIN4cute5tupleIJiiiiEEENS1_10collective13CollectiveMmaINS1_37MainloopSm90TmaGmmaWarpSpecializedFP8ILi45ENS5_IJNS4_1CILi1EEESB_SB_EEENS1_32KernelTmaWarpSpecializedPingpongEEENS5_IJNSA_ILi64EEENSA_ILi16EEESF_EEENS_12float_e4m3_tENS5_IJlSB_lEEESI_SJ_NS4_8TiledMMAINS4_8MMA_AtomIJNS4_4SM904GMMA30MMA_64x16x32_F32E4M3E4M3_SS_TNILNSN_7ScaleInE1ELSP_1EEEEEENS4_6LayoutISC_NS5_IJNSA_ILi0EEEST_ST_EEEEENS5_IJNS4_10UnderscoreESW_SW_EEEEENS4_13SM90_TMA_LOADENS4_14ComposedLayoutINS4_7SwizzleILi2ELi4ELi3EEENS4_18smem_ptr_flag_bitsILi8EEENSS_INS5_IJNSA_ILi8EEESF_EEENS5_IJSF_SB_EEEEEEEvNS4_8identityESZ_S19_vS1A_EENS_8epilogue10collective6detail29Sm90TmaWarpSpecializedAdapterINS1D_15DefaultEpilogueISI_SJ_SJ_NS1C_6thread17LinearCombinationISI_Li1EffLNS1H_9ScaleType4KindE0ELNS_15FloatRoundStyleE2ESI_EENS1_15EpilogueDefaultEEEEEvvEEEEvNT_6ParamsE,(.L_x_175 - _ZN7cutlass13device_kernelINS_4gemm6kernel13GemmUniversalIN4cute5tupleIJiiiiEEENS1_10collective13CollectiveMmaINS1_37MainloopSm90TmaGmmaWarpSpecializedFP8ILi45ENS5_IJNS4_1CILi1EEESB_SB_EEENS1_32KernelTmaWarpSpecializedPingpongEEENS5_IJNSA_ILi64EEENSA_ILi16EEESF_EEENS_12float_e4m3_tENS5_IJlSB_lEEESI_SJ_NS4_8TiledMMAINS4_8MMA_AtomIJNS4_4SM904GMMA30MMA_64x16x32_F32E4M3E4M3_SS_TNILNSN_7ScaleInE1ELSP_1EEEEEENS4_6LayoutISC_NS5_IJNSA_ILi0EEEST_ST_EEEEENS5_IJNS4_10UnderscoreESW_SW_EEEEENS4_13SM90_TMA_LOADENS4_14ComposedLayoutINS4_7SwizzleILi2ELi4ELi3EEENS4_18smem_ptr_flag_bitsILi8EEENSS_INS5_IJNSA_ILi8EEESF_EEENS5_IJSF_SB_EEEEEEEvNS4_8identityESZ_S19_vS1A_EENS_8epilogue10collective6detail29Sm90TmaWarpSpecializedAdapterINS1D_15DefaultEpilogueISI_SJ_SJ_NS1C_6thread17LinearCombinationISI_Li1EffLNS1H_9ScaleType4KindE0ELNS_15FloatRoundStyleE2ESI_EENS1_15EpilogueDefaultEEEEEvvEEEEvNT_6ParamsE)
        .other          _ZN7cutlass13device_kernelINS_4gemm6kernel13GemmUniversalIN4cute5tupleIJiiiiEEENS1_10collective13CollectiveMmaINS1_37MainloopSm90TmaGmmaWarpSpecializedFP8ILi45ENS5_IJNS4_1CILi1EEESB_SB_EEENS1_32KernelTmaWarpSpecializedPingpongEEENS5_IJNSA_ILi64EEENSA_ILi16EEESF_EEENS_12float_e4m3_tENS5_IJlSB_lEEESI_SJ_NS4_8TiledMMAINS4_8MMA_AtomIJNS4_4SM904GMMA30MMA_64x16x32_F32E4M3E4M3_SS_TNILNSN_7ScaleInE1ELSP_1EEEEEENS4_6LayoutISC_NS5_IJNSA_ILi0EEEST_ST_EEEEENS5_IJNS4_10UnderscoreESW_SW_EEEEENS4_13SM90_TMA_LOADENS4_14ComposedLayoutINS4_7SwizzleILi2ELi4ELi3EEENS4_18smem_ptr_flag_bitsILi8EEENSS_INS5_IJNSA_ILi8EEESF_EEENS5_IJSF_SB_EEEEEEEvNS4_8identityESZ_S19_vS1A_EENS_8epilogue10collective6detail29Sm90TmaWarpSpecializedAdapterINS1D_15DefaultEpilogueISI_SJ_SJ_NS1C_6thread17LinearCombinationISI_Li1EffLNS1H_9ScaleType4KindE0ELNS_15FloatRoundStyleE2ESI_EENS1_15EpilogueDefaultEEEEEvvEEEEvNT_6ParamsE,@"STO_CUDA_ENTRY STV_DEFAULT"
_ZN7cutlass13device_kernelINS_4gemm6kernel13GemmUniversalIN4cute5tupleIJiiiiEEENS1_10collective13CollectiveMmaINS1_37MainloopSm90TmaGmmaWarpSpecializedFP8ILi45ENS5_IJNS4_1CILi1EEESB_SB_EEENS1_32KernelTmaWarpSpecializedPingpongEEENS5_IJNSA_ILi64EEENSA_ILi16EEESF_EEENS_12float_e4m3_tENS5_IJlSB_lEEESI_SJ_NS4_8TiledMMAINS4_8MMA_AtomIJNS4_4SM904GMMA30MMA_64x16x32_F32E4M3E4M3_SS_TNILNSN_7ScaleInE1ELSP_1EEEEEENS4_6LayoutISC_NS5_IJNSA_ILi0EEEST_ST_EEEEENS5_IJNS4_10UnderscoreESW_SW_EEEEENS4_13SM90_TMA_LOADENS4_14ComposedLayoutINS4_7SwizzleILi2ELi4ELi3EEENS4_18smem_ptr_flag_bitsILi8EEENSS_INS5_IJNSA_ILi8EEESF_EEENS5_IJSF_SB_EEEEEEEvNS4_8identityESZ_S19_vS1A_EENS_8epilogue10collective6detail29Sm90TmaWarpSpecializedAdapterINS1D_15DefaultEpilogueISI_SJ_SJ_NS1C_6thread17LinearCombinationISI_Li1EffLNS1H_9ScaleType4KindE0ELNS_15FloatRoundStyleE2ESI_EENS1_15EpilogueDefaultEEEEEvvEEEEvNT_6ParamsE:
[----:B------:R-:W-:Y:S01]  /*0000*/  LDC R1, c[0x0][0x28] ;  /* 0x00000a00ff017b82 */ /* 0x000fe20000000800 */
[----:B------:R-:W0:Y:S01]  /*0010*/  S2R R13, SR_TID.X ;  /* 0x00000000000d7919 */ /* 0x000e220000002100 */
[----:B------:R-:W-:Y:S01]  /*0020*/  ELECT P0, URZ, PT ;  /* 0x00000000003f782f */ /* 0x000fe20003800000 */
[----:B------:R-:W-:Y:S01]  /*0030*/  BSSY B0, `(.L_x_0) ;  /* 0x000000f000007945 */ /* 0x000fe20003800000 */
[--C-:B0-----:R-:W-:Y:S02]  /*0040*/  SHF.R.U32.HI R0, RZ, 0x5, R13.reuse ;  /* 0x00000005ff007819 */ /* 0x101fe4000001160d */
[----:B------:R-:W-:-:S03]  /*0050*/  SHF.R.U32.HI R4, RZ, 0x7, R13 ;  /* 0x00000007ff047819 */ /* 0x000fc6000001160d */
[----:B------:R-:W0:Y:S04]  /*0060*/  SHFL.IDX PT, R2, R0, RZ, 0x1f ;  /* 0x00001fff00027589 */ /* 0x000e2800000e0000 */
[----:B------:R1:W2:Y:S01]  /*0070*/  SHFL.IDX PT, R5, R4, RZ, 0x1f ;  /* 0x00001fff04057589 */ /* 0x0002a200000e0000 */
[----:B0-----:R-:W-:-:S13]  /*0080*/  ISETP.NE.OR P0, PT, R2, RZ, !P0 ;  /* 0x000000ff0200720c */ /* 0x001fda0004705670 */
[----:B-12---:R-:W-:Y:S05]  /*0090*/  @P0 BRA `(.L_x_1) ;  /* 0x0000000000200947 */ /* 0x006fea0003800000 */
[----:B------:R-:W-:Y:S02]  /*00a0*/  ULDC.64 UR4, c[0x0][0x198] ;  /* 0x0000660000047ab9 */ /* 0x000fe40000000a00 */
[----:B------:R-:W-:Y:S02]  /*00b0*/  UIADD3 UR6, UP0, UR4, 0xf0, URZ ;  /* 0x000000f004067890 */ /* 0x000fe4000ff1e03f */
[----:B------:R-:W-:Y:S02]  /*00c0*/  UIADD3 UR4, UP1, UR4, 0x1f0, URZ ;  /* 0x000001f004047890 */ /* 0x000fe4000ff3e03f */
[----:B------:R-:W-:Y:S02]  /*00d0*/  UIADD3.X UR7, URZ, UR5, URZ, UP0, !UPT ;  /* 0x000000053f077290 */ /* 0x000fe400087fe43f */
[----:B------:R-:W-:-:S07]  /*00e0*/  UIADD3.X UR5, URZ, UR5, URZ, UP1, !UPT ;  /* 0x000000053f057290 */ /* 0x000fce0008ffe43f */
[----:B------:R0:W-:Y:S02]  /*00f0*/  UTMACCTL.PF [UR6] ;  /* 0x00000000060079b9 */ /* 0x0001e40008040000 */
[----:B------:R0:W-:Y:S02]  /*0100*/  UTMACCTL.PF [UR4] ;  /* 0x00000000040079b9 */ /* 0x0001e40008040000 */
[----:B0-----:R-:W-:Y:S01]  /*0110*/  NOP ;  /* 0x0000000000007918 */ /* 0x001fe20000000000 */
.L_x_1:
[----:B------:R-:W-:Y:S05]  /*0120*/  BSYNC B0 ;  /* 0x0000000000007941 */ /* 0x000fea0003800000 */
.L_x_0:
[----:B------:R-:W0:Y:S02]  /*0130*/  SHFL.IDX PT, R3, R0, RZ, 0x1f ;  /* 0x00001fff00037589 */ /* 0x000e2400000e0000 */
[----:B0-----:R-:W-:-:S13]  /*0140*/  ISETP.NE.AND P0, PT, R3, RZ, PT ;  /* 0x000000ff0300720c */ /* 0x001fda0003f05270 */
[----:B------:R-:W-:Y:S05]  /*0150*/  @P0 BRA `(.L_x_2) ;  /* 0x0000000400ac0947 */ /* 0x000fea0003800000 */
[----:B------:R-:W-:Y:S01]  /*0160*/  ELECT P0, URZ, PT ;  /* 0x00000000003f782f */ /* 0x000fe20003800000 */
[----:B------:R-:W-:-:S12]  /*0170*/  BSSY B0, `(.L_x_2) ;  /* 0x0000069000007945 */ /* 0x000fd80003800000 */
[----:B------:R-:W-:Y:S05]  /*0180*/  @!P0 BRA `(.L_x_3) ;  /* 0x00000004009c8947 */ /* 0x000fea0003800000 */
[----:B------:R-:W0:Y:S01]  /*0190*/  S2UR UR8, SR_CgaCtaId ;  /* 0x00000000000879c3 */ /* 0x000e220000008800 */
[----:B------:R-:W-:Y:S01]  /*01a0*/  UMOV UR4, 0x400 ;  /* 0x0000040000047882 */ /* 0x000fe20000000000 */
[----:B------:R-:W-:Y:S01]  /*01b0*/  UMOV UR5, 0x1 ;  /* 0x0000000100057882 */ /* 0x000fe20000000000 */
[----:B------:R-:W-:Y:S02]  /*01c0*/  UMOV UR6, 0x80 ;  /* 0x0000008000067882 */ /* 0x000fe40000000000 */
[----:B------:R-:W-:-:S04]  /*01d0*/  UIADD3 UR6, -UR6, 0x100000, URZ ;  /* 0x0010000006067890 */ /* 0x000fc8000fffe13f */
[----:B------:R-:W-:Y:S02]  /*01e0*/  USHF.L.U32 UR7, UR6, 0xb, URZ ;  /* 0x0000000b06077899 */ /* 0x000fe4000800063f */
[----:B------:R-:W-:Y:S02]  /*01f0*/  USHF.L.U32 UR6, UR6, 0x1, URZ ;  /* 0x0000000106067899 */ /* 0x000fe4000800063f */
[----:B0-----:R-:W-:Y:S02]  /*0200*/  ULEA UR8, UR8, UR4, 0x18 ;  /* 0x0000000408087291 */ /* 0x001fe4000f8ec03f */
[----:B------:R-:W-:-:S04]  /*0210*/  UIADD3 UR4, -UR5, 0x100000, URZ ;  /* 0x0010000005047890 */ /* 0x000fc8000fffe13f */
[----:B------:R-:W-:Y:S02]  /*0220*/  USHF.L.U32 UR5, UR4, 0xb, URZ ;  /* 0x0000000b04057899 */ /* 0x000fe4000800063f */
[----:B------:R-:W-:Y:S01]  /*0230*/  USHF.L.U32 UR4, UR4, 0x1, URZ ;  /* 0x0000000104047899 */ /* 0x000fe2000800063f */
[----:B------:R-:W0:Y:S11]  /*0240*/  FENCE.VIEW.ASYNC.S ;  /* 0x00000000000073c6 */ /* 0x000e360000000000 */
[----:B0-----:R0:W1:Y:S01]  /*0250*/  SYNCS.EXCH.64 URZ, [UR8], UR4 ;  /* 0x00000004083f75b2 */ /* 0x0010620008000100 */
[----:B------:R0:W2:Y:S01]  /*0260*/  SYNCS.EXCH.64 URZ, [UR8+0x168], UR6 ;  /* 0x00016806083f75b2 */ /* 0x0000a20008000100 */
[----:B------:R0:W3:Y:S01]  /*0270*/  SYNCS.EXCH.64 URZ, [UR8+0x8], UR4 ;  /* 0x00000804083f75b2 */ /* 0x0000e20008000100 */
[----:B------:R0:W4:Y:S01]  /*0280*/  SYNCS.EXCH.64 URZ, [UR8+0x170], UR6 ;  /* 0x00017006083f75b2 */ /* 0x0001220008000100 */
[----:B------:R0:W0:Y:S01]  /*0290*/  SYNCS.EXCH.64 URZ, [UR8+0x10], UR4 ;  /* 0x00001004083f75b2 */ /* 0x0000220008000100 */
        /* <DEDUP_REMOVED lines=85> */
[----:B-1234-:R-:W-:Y:S01]  /*07f0*/  NOP ;  /* 0x0000000000007918 */ /* 0x01efe20000000000 */
.L_x_3:
[----:B0-----:R-:W-:Y:S05]  /*0800*/  BSYNC B0 ;  /* 0x0000000000007941 */ /* 0x001fea0003800000 */
.L_x_2:
[----:B------:R-:W0:Y:S01]  /*0810*/  SHFL.IDX PT, R6, R0, RZ, 0x1f ;  /* 0x00001fff00067589 */ /* 0x000e2200000e0000 */
[----:B------:R-:W-:Y:S01]  /*0820*/  ELECT P0, URZ, PT ;  /* 0x00000000003f782f */ /* 0x000fe20003800000 */
[----:B------:R-:W-:Y:S01]  /*0830*/  NOP ;  /* 0x0000000000007918 */ /* 0x000fe20000000000 */
[----:B------:R-:W-:Y:S01]  /*0840*/  ELECT P1, URZ, PT ;  /* 0x00000000003f782f */ /* 0x000fe20003820000 */
[----:B------:R1:W2:Y:S01]  /*0850*/  SHFL.IDX PT, R3, R0, RZ, 0x1f ;  /* 0x00001fff00037589 */ /* 0x0002a200000e0000 */
[----:B------:R-:W-:Y:S01]  /*0860*/  UMOV UR4, 0x20 ;  /* 0x0000002000047882 */ /* 0x000fe20000000000 */
[----:B------:R-:W-:Y:S01]  /*0870*/  UMOV UR11, 0x80 ;  /* 0x00000080000b7882 */ /* 0x000fe20000000000 */
[----:B------:R-:W-:Y:S01]  /*0880*/  NOP ;  /* 0x0000000000007918 */ /* 0x000fe20000000000 */
[----:B------:R-:W3:Y:S01]  /*0890*/  SHFL.IDX PT, R4, R4, RZ, 0x1f ;  /* 0x00001fff04047589 */ /* 0x000ee200000e0000 */
[C---:B------:R-:W-:Y:S01]  /*08a0*/  VIADD R33, R5.reuse, 0xffffffff ;  /* 0xffffffff05217836 */ /* 0x040fe20000000000 */
[----:B------:R-:W-:Y:S01]  /*08b0*/  ULDC.64 UR22, c[0x0][0x208] ;  /* 0x0000820000167ab9 */ /* 0x000fe20000000a00 */
[----:B------:R-:W-:-:S02]  /*08c0*/  ISETP.NE.AND P3, PT, R5, RZ, PT ;  /* 0x000000ff0500720c */ /* 0x000fc40003f65270 */
[----:B-1----:R-:W-:Y:S02]  /*08d0*/  SHF.R.S32.HI R0, RZ, 0x1f, R13 ;  /* 0x0000001fff007819 */ /* 0x002fe4000001140d */
[----:B------:R-:W-:Y:S02]  /*08e0*/  ISETP.GE.U32.AND P2, PT, R33, 0x2, PT ;  /* 0x000000022100780c */ /* 0x000fe40003f46070 */
[----:B------:R-:W-:-:S04]  /*08f0*/  LEA.HI R0, R0, R13, RZ, 0x7 ;  /* 0x0000000d00007211 */ /* 0x000fc800078f38ff */
[----:B------:R-:W-:Y:S02]  /*0900*/  LOP3.LUT R0, R0, 0xffffff80, RZ, 0xc0, !PT ;  /* 0xffffff8000007812 */ /* 0x000fe400078ec0ff */
[----:B0-----:R-:W-:-:S03]  /*0910*/  ISETP.NE.OR P0, PT, R6, RZ, !P0 ;  /* 0x000000ff0600720c */ /* 0x001fc60004705670 */
[----:B------:R-:W-:Y:S01]  /*0920*/  IMAD.IADD R7, R13, 0x1, -R0 ;  /* 0x000000010d077824 */ /* 0x000fe200078e0a00 */
[----:B--2---:R-:W-:Y:S02]  /*0930*/  ISETP.NE.OR P1, PT, R3, RZ, !P1 ;  /* 0x000000ff0300720c */ /* 0x004fe40004f25670 */
[----:B------:R-:W-:Y:S02]  /*0940*/  SHF.R.S32.HI R3, RZ, 0x1f, R2 ;  /* 0x0000001fff037819 */ /* 0x000fe40000011402 */
[----:B---3--:R-:W-:Y:S02]  /*0950*/  R2UR UR17, R4 ;  /* 0x00000000041172ca */ /* 0x008fe400000e0000 */
[----:B------:R-:W-:-:S03]  /*0960*/  LEA.HI R3, R3, R2, RZ, 0x2 ;  /* 0x0000000203037211 */ /* 0x000fc600078f10ff */
[----:B------:R-:W-:Y:S01]  /*0970*/  VOTEU.ALL UP0, P0 ;  /* 0x00000000003f7886 */ /* 0x000fe20000000000 */
[----:B------:R-:W-:-:S03]  /*0980*/  LOP3.LUT R3, R3, 0xfffffffc, RZ, 0xc0, !PT ;  /* 0xfffffffc03037812 */ /* 0x000fc600078ec0ff */
[----:B------:R-:W-:Y:S01]  /*0990*/  VOTEU.ALL UP1, P1 ;  /* 0x00000000003f7886 */ /* 0x000fe20000820000 */
[----:B------:R-:W0:Y:S01]  /*09a0*/  @!UP0 S2UR UR7, SR_CgaCtaId ;  /* 0x00000000000789c3 */ /* 0x000e220000008800 */
[----:B------:R-:W-:Y:S01]  /*09b0*/  @!UP0 UMOV UR6, 0x400 ;  /* 0x0000040000068882 */ /* 0x000fe20000000000 */
[----:B------:R-:W-:-:S04]  /*09c0*/  @!UP0 UIADD3 UR4, -UR4, 0x100000, URZ ;  /* 0x0010000004048890 */ /* 0x000fc8000fffe13f */
[----:B------:R-:W-:Y:S02]  /*09d0*/  @!UP0 USHF.L.U32 UR5, UR4, 0xb, URZ ;  /* 0x0000000b04058899 */ /* 0x000fe4000800063f */
[----:B------:R-:W-:Y:S01]  /*09e0*/  @!UP0 USHF.L.U32 UR4, UR4, 0x1, URZ ;  /* 0x0000000104048899 */ /* 0x000fe2000800063f */
[----:B------:R-:W-:Y:S01]  /*09f0*/  IMAD.IADD R20, R2, 0x1, -R3 ;  /* 0x0000000102147824 */ /* 0x000fe200078e0a03 */
[----:B------:R-:W-:Y:S01]  /*0a00*/  @!UP1 UMOV UR9, 0x400 ;  /* 0x0000040000099882 */ /* 0x000fe20000000000 */
[----:B------:R-:W-:Y:S01]  /*0a10*/  VOTEU.ALL UP2, P1 ;  /* 0x00000000003f7886 */ /* 0x000fe20000840000 */
[----:B------:R-:W-:Y:S01]  /*0a20*/  VOTEU.ALL UP3, P1 ;  /* 0x00000000003f7886 */ /* 0x000fe20000860000 */
[----:B------:R-:W-:Y:S01]  /*0a30*/  VOTEU.ALL UP4, P1 ;  /* 0x00000000003f7886 */ /* 0x000fe20000880000 */
[----:B------:R-:W1:Y:S01]  /*0a40*/  @!UP1 S2UR UR10, SR_CgaCtaId ;  /* 0x00000000000a99c3 */ /* 0x000e620000008800 */
[----:B------:R-:W-:Y:S01]  /*0a50*/  VOTEU.ALL UP5, P1 ;  /* 0x00000000003f7886 */ /* 0x000fe200008a0000 */
[----:B0-----:R-:W-:-:S02]  /*0a60*/  @!UP0 ULEA UR8, UR7, UR6, 0x18 ;  /* 0x0000000607088291 */ /* 0x001fc4000f8ec03f */
[----:B------:R-:W-:-:S04]  /*0a70*/  @!UP1 UIADD3 UR6, -UR11, 0x100000, URZ ;  /* 0x001000000b069890 */ /* 0x000fc8000fffe13f */
[----:B------:R-:W-:Y:S02]  /*0a80*/  @!UP1 USHF.L.U32 UR7, UR6, 0xb, URZ ;  /* 0x0000000b06079899 */ /* 0x000fe4000800063f */
[----:B------:R-:W-:Y:S01]  /*0a90*/  @!UP1 USHF.L.U32 UR6, UR6, 0x1, URZ ;  /* 0x0000000106069899 */ /* 0x000fe2000800063f */
[----:B------:R-:W-:Y:S01]  /*0aa0*/  VOTEU.ALL UP0, P0 ;  /* 0x00000000003f7886 */ /* 0x000fe20000000000 */
[----:B-1----:R-:W-:Y:S01]  /*0ab0*/  @!UP1 ULEA UR9, UR10, UR9, 0x18 ;  /* 0x000000090a099291 */ /* 0x002fe2000f8ec03f */
[----:B------:R-:W-:Y:S02]  /*0ac0*/  VOTEU.ALL UP1, P0 ;  /* 0x00000000003f7886 */ /* 0x000fe40000020000 */
[----:B------:R-:W-:Y:S01]  /*0ad0*/  ULDC.64 UR10, c[0x0][0x598] ;  /* 0x00016600000a7ab9 */ /* 0x000fe20000000a00 */
[----:B------:R-:W-:Y:S01]  /*0ae0*/  ISETP.NE.AND P0, PT, R20, 0x3, PT ;  /* 0x000000031400780c */ /* 0x000fe20003f05270 */
[----:B------:R-:W0:Y:S02]  /*0af0*/  FENCE.VIEW.ASYNC.S ;  /* 0x00000000000073c6 */ /* 0x000e240000000000 */
[----:B0-----:R0:W1:Y:S01]  /*0b00*/  @!UP0 SYNCS.EXCH.64 URZ, [UR8+0x300], UR4 ;  /* 0x00030004083f85b2 */ /* 0x0010620008000100 */
[----:B------:R-:W-:-:S02]  /*0b10*/  ISETP.NE.U32.AND P1, PT, RZ, UR10, PT ;  /* 0x0000000aff007c0c */ /* 0x000fc4000bf25070 */
[----:B------:R-:W-:Y:S02]  /*0b20*/  ISETP.EQ.OR P0, PT, R20, RZ, !P0 ;  /* 0x000000ff1400720c */ /* 0x000fe40004702670 */
[----:B------:R-:W-:Y:S02]  /*0b30*/  ISETP.NE.AND.EX P1, PT, RZ, UR11, PT, P1 ;  /* 0x0000000bff007c0c */ /* 0x000fe4000bf25310 */
[----:B------:R-:W-:-:S04]  /*0b40*/  ISETP.EQ.AND P0, PT, R5, RZ, P0 ;  /* 0x000000ff0500720c */ /* 0x000fc80000702270 */
[----:B------:R-:W-:-:S04]  /*0b50*/  SEL R8, RZ, 0x1, !P0 ;  /* 0x00000001ff087807 */ /* 0x000fc80004000000 */
[----:B------:R-:W-:Y:S01]  /*0b60*/  SEL R8, R8, 0x2, P2 ;  /* 0x0000000208087807 */ /* 0x000fe20001000000 */
[----:B------:R0:W1:Y:S01]  /*0b70*/  @!UP1 SYNCS.EXCH.64 URZ, [UR8+0x308], UR4 ;  /* 0x00030804083f95b2 */ /* 0x0000620008000100 */
[----:B------:R-:W-:Y:S01]  /*0b80*/  NOP ;  /* 0x0000000000007918 */ /* 0x000fe20000000000 */
[----:B------:R0:W1:Y:S01]  /*0b90*/  @!UP2 SYNCS.EXCH.64 URZ, [UR9+0x2e0], UR6 ;  /* 0x0002e006093fa5b2 */ /* 0x0000620008000100 */
[----:B------:R0:W1:Y:S01]  /*0ba0*/  @!UP3 SYNCS.EXCH.64 URZ, [UR9+0x2e8], UR6 ;  /* 0x0002e806093fb5b2 */ /* 0x0000620008000100 */
[----:B------:R0:W1:Y:S01]  /*0bb0*/  @!UP4 SYNCS.EXCH.64 URZ, [UR9+0x2f0], UR6 ;  /* 0x0002f006093fc5b2 */ /* 0x0000620008000100 */
[----:B------:R0:W1:Y:S01]  /*0bc0*/  @!UP5 SYNCS.EXCH.64 URZ, [UR9+0x2f8], UR6 ;  /* 0x0002f806093fd5b2 */ /* 0x0000620008000100 */
[----:B------:R-:W-:Y:S01]  /*0bd0*/  NOP ;  /* 0x0000000000007918 */ /* 0x000fe20000000000 */
[----:B-1----:R-:W-:Y:S06]  /*0be0*/  BAR.SYNC.DEFER_BLOCKING 0x0 ;  /* 0x0000000000007b1d */ /* 0x002fec0000010000 */
[----:B0-----:R-:W-:Y:S05]  /*0bf0*/  @!P1 BRA `(.L_x_4) ;  /* 0x00000000001c9947 */ /* 0x001fea0003800000 */
[----:B------:R-:W0:Y:S02]  /*0c00*/  LDC.64 R2, c[0x0][0x598] ;  /* 0x00016600ff027b82 */ /* 0x000e240000000a00 */
[----:B0-----:R-:W2:Y:S02]  /*0c10*/  LDG.E.64 R2, desc[UR22][R2.64] ;  /* 0x0000001602027981 */ /* 0x001ea4000c1e1b00 */
[----:B--2---:R-:W-:-:S04]  /*0c20*/  ISETP.NE.U32.AND P0, PT, R2, RZ, PT ;  /* 0x000000ff0200720c */ /* 0x004fc80003f05070 */
[----:B------:R-:W-:-:S13]  /*0c30*/  ISETP.NE.AND.EX P0, PT, R3, RZ, PT, P0 ;  /* 0x000000ff0300720c */ /* 0x000fda0003f05300 */
[----:B------:R-:W-:Y:S05]  /*0c40*/  @!P0 BRA `(.L_x_4) ;  /* 0x0000000000088947 */ /* 0x000fea0003800000 */
[----:B------:R2:W5:Y:S01]  /*0c50*/  LD.E R11, desc[UR22][R2.64] ;  /* 0x00000016020b7980 */ /* 0x000562000c101900 */
[----:B------:R-:W-:Y:S05]  /*0c60*/  BRA `(.L_x_5) ;  /* 0x0000000000207947 */ /* 0x000fea0003800000 */
.L_x_4:
[----:B------:R-:W-:Y:S02]  /*0c70*/  ULDC.64 UR4, c[0x0][0x588] ;  /* 0x0001620000047ab9 */ /* 0x000fe40000000a00 */
[----:B------:R-:W-:-:S04]  /*0c80*/  ISETP.NE.U32.AND P0, PT, RZ, UR4, PT ;  /* 0x00000004ff007c0c */ /* 0x000fc8000bf05070 */
[----:B------:R-:W-:-:S13]  /*0c90*/  ISETP.NE.AND.EX P0, PT, RZ, UR5, PT, P0 ;  /* 0x00000005ff007c0c */ /* 0x000fda000bf05300 */
[----:B------:R-:W-:Y:S05]  /*0ca0*/  @!P0 BRA `(.L_x_6) ;  /* 0x00000000000c8947 */ /* 0x000fea0003800000 */
[----:B------:R-:W0:Y:S02]  /*0cb0*/  LDC.64 R2, c[0x0][0x588] ;  /* 0x00016200ff027b82 */ /* 0x000e240000000a00 */
[----:B0-----:R0:W5:Y:S01]  /*0cc0*/  LDG.E R11, desc[UR22][R2.64] ;  /* 0x00000016020b7981 */ /* 0x001162000c1e1900 */
[----:B------:R-:W-:Y:S05]  /*0cd0*/  BRA `(.L_x_5) ;  /* 0x0000000000047947 */ /* 0x000fea0003800000 */
.L_x_6:
[----:B------:R-:W1:Y:S02]  /*0ce0*/  LDC R11, c[0x0][0x580] ;  /* 0x00016000ff0b7b82 */ /* 0x000e640000000800 */
.L_x_5:
[----:B------:R-:W-:Y:S02]  /*0cf0*/  ULDC.64 UR4, c[0x0][0x5a0] ;  /* 0x0001680000047ab9 */ /* 0x000fe40000000a00 */
[----:B------:R-:W-:-:S04]  /*0d00*/  ISETP.NE.U32.AND P0, PT, RZ, UR4, PT ;  /* 0x00000004ff007c0c */ /* 0x000fc8000bf05070 */
[----:B------:R-:W-:-:S13]  /*0d10*/  ISETP.NE.AND.EX P0, PT, RZ, UR5, PT, P0 ;  /* 0x00000005ff007c0c */ /* 0x000fda000bf05300 */
[----:B------:R-:W-:Y:S05]  /*0d20*/  @!P0 BRA `(.L_x_7) ;  /* 0x00000000001c8947 */ /* 0x000fea0003800000 */
[----:B0-2---:R-:W0:Y:S02]  /*0d30*/  LDC.64 R2, c[0x0][0x5a0] ;  /* 0x00016800ff027b82 */ /* 0x005e240000000a00 */
[----:B0-----:R-:W2:Y:S02]  /*0d40*/  LDG.E.64 R2, desc[UR22][R2.64] ;  /* 0x0000001602027981 */ /* 0x001ea4000c1e1b00 */
[----:B--2---:R-:W-:-:S04]  /*0d50*/  ISETP.NE.U32.AND P0, PT, R2, RZ, PT ;  /* 0x000000ff0200720c */ /* 0x004fc80003f05070 */
[----:B------:R-:W-:-:S13]  /*0d60*/  ISETP.NE.AND.EX P0, PT, R3, RZ, PT, P0 ;  /* 0x000000ff0300720c */ /* 0x000fda0003f05300 */
[----:B------:R-:W-:Y:S05]  /*0d70*/  @!P0 BRA `(.L_x_7) ;  /* 0x0000000000088947 */ /* 0x000fea0003800000 */
[----:B------:R0:W5:Y:S01]  /*0d80*/  LD.E R12, desc[UR22][R2.64] ;  /* 0x00000016020c7980 */ /* 0x000162000c101900 */
[----:B------:R-:W-:Y:S05]  /*0d90*/  BRA `(.L_x_8) ;  /* 0x0000000000207947 */ /* 0x000fea0003800000 */
.L_x_7:
[----:B------:R-:W-:Y:S02]  /*0da0*/  ULDC.64 UR4, c[0x0][0x590] ;  /* 0x0001640000047ab9 */ /* 0x000fe40000000a00 */
[----:B------:R-:W-:-:S04]  /*0db0*/  ISETP.NE.U32.AND P0, PT, RZ, UR4, PT ;  /* 0x00000004ff007c0c */ /* 0x000fc8000bf05070 */
[----:B------:R-:W-:-:S13]  /*0dc0*/  ISETP.NE.AND.EX P0, PT, RZ, UR5, PT, P0 ;  /* 0x00000005ff007c0c */ /* 0x000fda000bf05300 */
[----:B------:R-:W-:Y:S05]  /*0dd0*/  @!P0 BRA `(.L_x_9) ;  /* 0x00000000000c8947 */ /* 0x000fea0003800000 */
[----:B0-2---:R-:W0:Y:S02]  /*0de0*/  LDC.64 R2, c[0x0][0x590] ;  /* 0x00016400ff027b82 */ /* 0x005e240000000a00 */
[----:B0-----:R4:W5:Y:S01]  /*0df0*/  LDG.E R12, desc[UR22][R2.64] ;  /* 0x00000016020c7981 */ /* 0x001962000c1e1900 */
[----:B------:R-:W-:Y:S05]  /*0e00*/  BRA `(.L_x_8) ;  /* 0x0000000000047947 */ /* 0x000fea0003800000 */
.L_x_9:
[----:B------:R-:W3:Y:S02]  /*0e10*/  LDC R12, c[0x0][0x584] ;  /* 0x00016100ff0c7b82 */ /* 0x000ee40000000800 */
.L_x_8:
[----:B------:R-:W1:Y:S01]  /*0e20*/  LDC R0, c[0x0][0x65c] ;  /* 0x00019700ff007b82 */ /* 0x000e620000000800 */
[----:B------:R-:W0:Y:S01]  /*0e30*/  S2R R21, SR_CTAID.Y ;  /* 0x0000000000157919 */ /* 0x000e220000002600 */
[----:B------:R-:W-:Y:S01]  /*0e40*/  ULDC UR8, c[0x0][0x28c] ;  /* 0x0000a30000087ab9 */ /* 0x000fe20000000800 */
[----:B------:R-:W-:Y:S01]  /*0e50*/  ISETP.NE.AND P0, PT, R5, 0x2, PT ;  /* 0x000000020500780c */ /* 0x000fe20003f05270 */
[----:B------:R-:W-:Y:S01]  /*0e60*/  UIADD3 UR8, UR8, 0x3f, URZ ;  /* 0x0000003f08087890 */ /* 0x000fe2000fffe03f */
[----:B------:R-:W3:Y:S01]  /*0e70*/  S2R R14, SR_CTAID.X ;  /* 0x00000000000e7919 */ /* 0x000ee20000002500 */
[----:B------:R-:W-:Y:S01]  /*0e80*/  IMAD.MOV.U32 R15, RZ, RZ, RZ ;  /* 0x000000ffff0f7224 */ /* 0x000fe200078e00ff */
[----:B------:R-:W-:Y:S01]  /*0e90*/  UMOV UR5, URZ ;  /* 0x0000003f00057c82 */ /* 0x000fe20008000000 */
[----:B------:R-:W-:Y:S01]  /*0ea0*/  USHF.R.S32.HI UR9, URZ, 0x1f, UR8 ;  /* 0x0000001f3f097899 */ /* 0x000fe20008011408 */
[----:B------:R-:W-:-:S03]  /*0eb0*/  UMOV UR4, URZ ;  /* 0x0000003f00047c82 */ /* 0x000fc60008000000 */
[----:B------:R-:W-:-:S04]  /*0ec0*/  ULEA.HI UR9, UR9, UR8, URZ, 0x6 ;  /* 0x0000000809097291 */ /* 0x000fc8000f8f303f */
[----:B------:R-:W-:Y:S01]  /*0ed0*/  USHF.R.S32.HI UR13, URZ, 0x6, UR9 ;  /* 0x000000063f0d7899 */ /* 0x000fe20008011409 */
[----:B-1----:R-:W-:-:S13]  /*0ee0*/  ISETP.NE.AND P2, PT, R0, 0x1, PT ;  /* 0x000000010000780c */ /* 0x002fda0003f45270 */
[----:B------:R-:W3:Y:S01]  /*0ef0*/  @P2 LDC R9, c[0x0][0x10] ;  /* 0x00000400ff092b82 */ /* 0x000ee20000000800 */
[----:B0-2-4-:R-:W-:Y:S02]  /*0f00*/  @P2 IMAD.MOV.U32 R2, RZ, RZ, R21 ;  /* 0x000000ffff022224 */ /* 0x015fe400078e0015 */
[----:B------:R-:W-:-:S05]  /*0f10*/  @P2 IMAD.MOV.U32 R3, RZ, RZ, RZ ;  /* 0x000000ffff032224 */ /* 0x000fca00078e00ff */
[----:B------:R-:W0:Y:S01]  /*0f20*/  @!P2 LDC R17, c[0x0][0xc] ;  /* 0x00000300ff11ab82 */ /* 0x000e220000000800 */
[----:B------:R-:W-:Y:S01]  /*0f30*/  ULDC UR6, c[0x0][0xc] ;  /* 0x0000030000067ab9 */ /* 0x000fe20000000800 */
[----:B------:R-:W-:Y:S02]  /*0f40*/  ULDC UR7, c[0x0][0x10] ;  /* 0x0000040000077ab9 */ /* 0x000fe40000000800 */
[----:B------:R-:W-:-:S04]  /*0f50*/  UIMAD.WIDE.U32 UR6, UR6, UR7, URZ ;  /* 0x00000007060672a5 */ /* 0x000fc8000f8e003f */
[----:B------:R-:W1:Y:S01]  /*0f60*/  LDC R6, c[0x0][0x14] ;  /* 0x00000500ff067b82 */ /* 0x000e620000000800 */
[----:B---3--:R-:W-:-:S04]  /*0f70*/  @P2 IMAD.WIDE.U32 R2, R14, R9, R2 ;  /* 0x000000090e022225 */ /* 0x008fc800078e0002 */
[----:B------:R-:W-:Y:S02]  /*0f80*/  @P2 IMAD.MOV.U32 R9, RZ, RZ, RZ ;  /* 0x000000ffff092224 */ /* 0x000fe400078e00ff */
[----:B------:R-:W-:Y:S02]  /*0f90*/  @P2 IMAD.MOV.U32 R0, RZ, RZ, R2 ;  /* 0x000000ffff002224 */ /* 0x000fe400078e0002 */
[----:B------:R-:W-:Y:S02]  /*0fa0*/  @P2 IMAD.IADD R9, R3, 0x1, R9 ;  /* 0x0000000103092824 */ /* 0x000fe400078e0209 */
[----:B0-----:R-:W-:-:S04]  /*0fb0*/  @!P2 IMAD.WIDE.U32 R4, R17, R21, R14 ;  /* 0x000000151104a225 */ /* 0x001fc800078e000e */
[----:B------:R-:W-:Y:S02]  /*0fc0*/  @!P2 IMAD.MOV.U32 R0, RZ, RZ, R4 ;  /* 0x000000ffff00a224 */ /* 0x000fe400078e0004 */
[C---:B-1----:R-:W-:Y:S02]  /*0fd0*/  IMAD R17, R6.reuse, UR7, RZ ;  /* 0x0000000706117c24 */ /* 0x042fe4000f8e02ff */
[----:B------:R-:W-:Y:S01]  /*0fe0*/  IMAD.WIDE.U32 R2, R6, UR6, RZ ;  /* 0x0000000606027c25 */ /* 0x000fe2000f8e00ff */
[----:B------:R-:W-:-:S03]  /*0ff0*/  ULDC.64 UR6, c[0x0][0x650] ;  /* 0x0001940000067ab9 */ /* 0x000fc60000000a00 */
[----:B------:R-:W-:Y:S02]  /*1000*/  @!P2 IMAD.MOV.U32 R9, RZ, RZ, R5 ;  /* 0x000000ffff09a224 */ /* 0x000fe400078e0005 */
[----:B------:R-:W-:Y:S01]  /*1010*/  IMAD.IADD R10, R3, 0x1, R17 ;  /* 0x00000001030a7824 */ /* 0x000fe200078e0211 */
[----:B------:R-:W-:Y:S06]  /*1020*/  @P0 BRA `(.L_x_10) ;  /* 0x0000000000280947 */ /* 0x000fec0003800000 */
[----:B------:R-:W-:Y:S01]  /*1030*/  UIMAD.WIDE.U32 UR4, UR13, 0x6c16c16d, URZ ;  /* 0x6c16c16d0d0478a5 */ /* 0x000fe2000f8e003f */
[----:B------:R-:W-:Y:S01]  /*1040*/  IADD3 R0, P0, R0, R2, RZ ;  /* 0x0000000200007210 */ /* 0x000fe20007f1e0ff */
[----:B------:R-:W-:Y:S02]  /*1050*/  UISETP.GE.U32.AND UP0, UPT, UR13, 0x2d, UPT ;  /* 0x0000002d0d00788c */ /* 0x000fe4000bf06070 */
[----:B------:R-:W-:Y:S02]  /*1060*/  UIADD3 UR4, -UR5, UR13, URZ ;  /* 0x0000000d05047290 */ /* 0x000fe4000fffe13f */
[----:B------:R-:W-:Y:S02]  /*1070*/  IMAD.X R9, R10, 0x1, R9, P0 ;  /* 0x000000010a097824 */ /* 0x000fe400000e0609 */
[----:B------:R-:W-:-:S04]  /*1080*/  ULEA.HI UR4, UR4, UR5, URZ, 0x1f ;  /* 0x0000000504047291 */ /* 0x000fc8000f8ff83f */
[----:B------:R-:W-:-:S03]  /*1090*/  USHF.R.U32.HI UR5, URZ, 0x5, UR4 ;  /* 0x000000053f057899 */ /* 0x000fc60008011604 */
[----:B------:R-:W-:Y:S01]  /*10a0*/  UMOV UR4, URZ ;  /* 0x0000003f00047c82 */ /* 0x000fe20008000000 */
[----:B------:R-:W-:Y:S02]  /*10b0*/  @UP0 ULOP3.LUT UR4, UR5, 0x1, URZ, 0xc0, !UPT ;  /* 0x0000000105040892 */ /* 0x000fe4000f8ec03f */
[----:B------:R-:W-:-:S12]  /*10c0*/  UIMAD UR5, UR5, -0x2d, UR13 ;  /* 0xffffffd3050578a4 */ /* 0x000fd8000f8e020d */
.L_x_10:
[----:B------:R-:W-:Y:S01]  /*10d0*/  ISETP.GE.U32.AND P0, PT, R0, UR6, PT ;  /* 0x0000000600007c0c */ /* 0x000fe2000bf06070 */
[----:B------:R-:W-:Y:S01]  /*10e0*/  IMAD.MOV.U32 R6, RZ, RZ, -0x1 ;  /* 0xffffffffff067424 */ /* 0x000fe200078e00ff */
[----:B------:R-:W-:Y:S01]  /*10f0*/  PRMT R16, RZ, 0x7610, R16 ;  /* 0x00007610ff107816 */ /* 0x000fe20000000010 */
[----:B------:R-:W-:Y:S01]  /*1100*/  IMAD.MOV.U32 R5, RZ, RZ, -0x1 ;  /* 0xffffffffff057424 */ /* 0x000fe200078e00ff */
[----:B------:R-:W-:Y:S01]  /*1110*/  ISETP.GE.U32.AND.EX P0, PT, R9, UR7, PT, P0 ;  /* 0x0000000709007c0c */ /* 0x000fe2000bf06100 */
[----:B------:R-:W-:-:S12]  /*1120*/  IMAD.MOV.U32 R4, RZ, RZ, -0x1 ;  /* 0xffffffffff047424 */ /* 0x000fd800078e00ff */
[----:B------:R-:W-:Y:S05]  /*1130*/  @P0 BRA `(.L_x_11) ;  /* 0x0000000400640947 */ /* 0x000fea0003800000 */
[----:B------:R-:W0:Y:S01]  /*1140*/  LDC.64 R24, c[0x0][0x628] ;  /* 0x00018a00ff187b82 */ /* 0x000e220000000a00 */
[----:B------:R-:W-:Y:S02]  /*1150*/  IMAD.MOV.U32 R4, RZ, RZ, R0 ;  /* 0x000000ffff047224 */ /* 0x000fe400078e0000 */
[----:B------:R-:W-:-:S05]  /*1160*/  IMAD.MOV.U32 R5, RZ, RZ, R9 ;  /* 0x000000ffff057224 */ /* 0x000fca00078e0009 */
[----:B------:R-:W1:Y:S08]  /*1170*/  LDC R6, c[0x0][0x630] ;  /* 0x00018c00ff067b82 */ /* 0x000e700000000800 */
[----:B------:R-:W2:Y:S01]  /*1180*/  LDC.64 R26, c[0x0][0x620] ;  /* 0x00018800ff1a7b82 */ /* 0x000ea20000000a00 */
[----:B0-----:R-:W-:-:S04]  /*1190*/  ISETP.NE.U32.AND P0, PT, R24, RZ, PT ;  /* 0x000000ff1800720c */ /* 0x001fc80003f05070 */
[----:B------:R-:W-:-:S13]  /*11a0*/  ISETP.NE.AND.EX P0, PT, R25, RZ, PT, P0 ;  /* 0x000000ff1900720c */ /* 0x000fda0003f05300 */
[----:B-12---:R-:W-:Y:S05]  /*11b0*/  @!P0 BRA `(.L_x_12) ;  /* 0x0000000000288947 */ /* 0x006fea0003800000 */
[----:B------:R-:W0:Y:S02]  /*11c0*/  LDC R19, c[0x0][0x634] ;  /* 0x00018d00ff137b82 */ /* 0x000e240000000800 */
[----:B0-----:R-:W-:-:S05]  /*11d0*/  IADD3 R19, P0, R0, R19, RZ ;  /* 0x0000001300137210 */ /* 0x001fca0007f1e0ff */
[----:B------:R-:W-:-:S04]  /*11e0*/  IMAD.X R23, RZ, RZ, R9, P0 ;  /* 0x000000ffff177224 */ /* 0x000fc800000e0609 */
[----:B------:R-:W-:-:S04]  /*11f0*/  IMAD.WIDE.U32 R4, R23, R24, RZ ;  /* 0x0000001817047225 */ /* 0x000fc800078e00ff */
[----:B------:R-:W-:-:S04]  /*1200*/  IMAD.WIDE.U32 R16, P0, R19, R25, R4 ;  /* 0x0000001913107225 */ /* 0x000fc80007800004 */
[----:B------:R-:W-:-:S04]  /*1210*/  IMAD.WIDE.U32 R4, R19, R24, RZ ;  /* 0x0000001813047225 */ /* 0x000fc800078e00ff */
[----:B------:R-:W-:Y:S01]  /*1220*/  IMAD.X R19, RZ, RZ, RZ, P0 ;  /* 0x000000ffff137224 */ /* 0x000fe200000e06ff */
[----:B------:R-:W-:Y:S01]  /*1230*/  IADD3 RZ, P0, R5, R16, RZ ;  /* 0x0000001005ff7210 */ /* 0x000fe20007f1e0ff */
[----:B------:R-:W-:-:S04]  /*1240*/  IMAD.MOV.U32 R18, RZ, RZ, R17 ;  /* 0x000000ffff127224 */ /* 0x000fc800078e0011 */
[----:B------:R-:W-:-:S08]  /*1250*/  IMAD.WIDE.U32.X R4, R23, R25, R18, P0 ;  /* 0x0000001917047225 */ /* 0x000fd000000e0412 */
.L_x_12:
[-CC-:B------:R-:W-:Y:S01]  /*1260*/  SHF.R.U64 R32, R4, R6.reuse, R5.reuse ;  /* 0x0000000604207219 */ /* 0x180fe20000001205 */
[----:B------:R-:W0:Y:S01]  /*1270*/  LDC.64 R28, c[0x0][0x640] ;  /* 0x00019000ff1c7b82 */ /* 0x000e220000000a00 */
[----:B------:R-:W-:Y:S01]  /*1280*/  SHF.R.U32.HI R4, RZ, R6, R5 ;  /* 0x00000006ff047219 */ /* 0x000fe20000011605 */
[----:B------:R-:W-:Y:S01]  /*1290*/  ULDC UR6, c[0x0][0x150] ;  /* 0x0000540000067ab9 */ /* 0x000fe20000000800 */
[----:B------:R-:W-:Y:S01]  /*12a0*/  I2FP.F32.U32 R6, R14 ;  /* 0x0000000e00067245 */ /* 0x000fe20000201000 */
[----:B------:R-:W-:Y:S01]  /*12b0*/  IMAD.MOV.U32 R5, RZ, RZ, R9 ;  /* 0x000000ffff057224 */ /* 0x000fe200078e0009 */
[----:B------:R-:W-:-:S03]  /*12c0*/  IADD3 R17, P0, RZ, -R32, RZ ;  /* 0x80000020ff117210 */ /* 0x000fc60007f1e0ff */
[----:B------:R-:W1:Y:S01]  /*12d0*/  LDC R18, c[0x0][0x618] ;  /* 0x00018600ff127b82 */ /* 0x000e620000000800 */
[----:B------:R-:W-:Y:S01]  /*12e0*/  FMUL R6, R6, UR6 ;  /* 0x0000000606067c20 */ /* 0x000fe20008400000 */
[----:B------:R-:W-:Y:S01]  /*12f0*/  IMAD.X R19, RZ, RZ, ~R4, P0 ;  /* 0x000000ffff137224 */ /* 0x000fe200000e0e04 */
[----:B------:R-:W-:Y:S01]  /*1300*/  ULDC UR6, c[0x0][0x154] ;  /* 0x0000550000067ab9 */ /* 0x000fe20000000800 */
[----:B------:R-:W-:Y:S02]  /*1310*/  IMAD.MOV.U32 R4, RZ, RZ, R0 ;  /* 0x000000ffff047224 */ /* 0x000fe400078e0000 */
[-C--:B------:R-:W-:Y:S01]  /*1320*/  IMAD R16, R19, R26.reuse, RZ ;  /* 0x0000001a13107224 */ /* 0x080fe200078e02ff */
[----:B------:R-:W2:Y:S01]  /*1330*/  F2I.U32.TRUNC.NTZ R6, R6 ;  /* 0x0000000600067305 */ /* 0x000ea2000020f000 */
[----:B------:R-:W3:Y:S01]  /*1340*/  LDC R15, c[0x0][0x144] ;  /* 0x00005100ff0f7b82 */ /* 0x000ee20000000800 */
[----:B------:R-:W-:-:S04]  /*1350*/  IMAD.WIDE.U32 R4, R17, R26, R4 ;  /* 0x0000001a11047225 */ /* 0x000fc800078e0004 */
[----:B------:R-:W-:-:S03]  /*1360*/  IMAD R17, R17, R27, R16 ;  /* 0x0000001b11117224 */ /* 0x000fc600078e0210 */
[----:B------:R-:W4:Y:S01]  /*1370*/  LDC R22, c[0x0][0x608] ;  /* 0x00018200ff167b82 */ /* 0x000f220000000800 */
[----:B------:R-:W-:Y:S01]  /*1380*/  IMAD.IADD R17, R5, 0x1, R17 ;  /* 0x0000000105117824 */ /* 0x000fe200078e0211 */
[----:B0-----:R-:W-:Y:S01]  /*1390*/  ISETP.NE.U32.AND P0, PT, R28, RZ, PT ;  /* 0x000000ff1c00720c */ /* 0x001fe20003f05070 */
[----:B--2---:R-:W-:-:S03]  /*13a0*/  IMAD.MOV R5, RZ, RZ, -R6 ;  /* 0x000000ffff057224 */ /* 0x004fc600078e0a06 */
[----:B------:R-:W-:Y:S02]  /*13b0*/  ISETP.NE.AND.EX P0, PT, R29, RZ, PT, P0 ;  /* 0x000000ff1d00720c */ /* 0x000fe40003f05300 */
[----:B------:R-:W0:Y:S01]  /*13c0*/  LDC R19, c[0x0][0x658] ;  /* 0x00019600ff137b82 */ /* 0x000e220000000800 */
[-CC-:B-1----:R-:W-:Y:S02]  /*13d0*/  SHF.R.U64 R26, R4, R18.reuse, R17.reuse ;  /* 0x00000012041a7219 */ /* 0x182fe40000001211 */
[----:B------:R-:W-:Y:S02]  /*13e0*/  I2FP.F32.U32 R4, R21 ;  /* 0x0000001500047245 */ /* 0x000fe40000201000 */
[----:B------:R-:W-:Y:S01]  /*13f0*/  SHF.R.U32.HI R17, RZ, R18, R17 ;  /* 0x00000012ff117219 */ /* 0x000fe20000011611 */
[----:B------:R-:W-:Y:S02]  /*1400*/  IMAD.MOV.U32 R18, RZ, RZ, 0x1 ;  /* 0x00000001ff127424 */ /* 0x000fe400078e00ff */
[----:B------:R-:W1:Y:S01]  /*1410*/  LDC R24, c[0x0][0x148] ;  /* 0x00005200ff187b82 */ /* 0x000e620000000800 */
[----:B---3--:R-:W-:-:S02]  /*1420*/  IMAD R6, R15, R5, R14 ;  /* 0x000000050f067224 */ /* 0x008fc400078e020e */
[----:B------:R-:W-:Y:S01]  /*1430*/  FMUL R5, R4, UR6 ;  /* 0x0000000604057c20 */ /* 0x000fe20008400000 */
[----:B------:R-:W-:-:S04]  /*1440*/  IMAD.MOV.U32 R4, RZ, RZ, -0x1 ;  /* 0xffffffffff047424 */ /* 0x000fc800078e00ff */
[----:B------:R-:W2:Y:S01]  /*1450*/  LDC R25, c[0x0][0x600] ;  /* 0x00018000ff197b82 */ /* 0x000ea20000000800 */
[-CC-:B----4-:R-:W-:Y:S02]  /*1460*/  SHF.R.U64 R34, R26, R22.reuse, R17.reuse ;  /* 0x000000161a227219 */ /* 0x190fe40000001211 */
[----:B------:R-:W-:Y:S02]  /*1470*/  SHF.R.U32.HI R14, RZ, R22, R17 ;  /* 0x00000016ff0e7219 */ /* 0x000fe40000011611 */
[----:B------:R3:W4:Y:S03]  /*1480*/  F2I.U32.TRUNC.NTZ R22, R5 ;  /* 0x0000000500167305 */ /* 0x000726000020f000 */
[----:B------:R-:W1:Y:S01]  /*1490*/  LDC R27, c[0x0][0x648] ;  /* 0x00019200ff1b7b82 */ /* 0x000e620000000800 */
[-C--:B0-----:R-:W-:Y:S02]  /*14a0*/  SHF.R.U64 R36, R34, R19.reuse, R14 ;  /* 0x0000001322247219 */ /* 0x081fe4000000120e */
[----:B------:R-:W-:-:S02]  /*14b0*/  SHF.L.U32 R4, R4, R19, RZ ;  /* 0x0000001304047219 */ /* 0x000fc400000006ff */
[-C--:B------:R-:W-:Y:S02]  /*14c0*/  SHF.R.U32.HI R14, RZ, R19.reuse, R14 ;  /* 0x00000013ff0e7219 */ /* 0x080fe4000001160e */
[----:B------:R-:W-:Y:S01]  /*14d0*/  SHF.L.U32 R18, R18, R19, RZ ;  /* 0x0000001312127219 */ /* 0x000fe200000006ff */
[----:B------:R-:W0:Y:S01]  /*14e0*/  LDC R31, c[0x0][0x638] ;  /* 0x00018e00ff1f7b82 */ /* 0x000e220000000800 */
[----:B------:R-:W-:Y:S01]  /*14f0*/  LOP3.LUT R19, RZ, R4, RZ, 0x33, !PT ;  /* 0x00000004ff137212 */ /* 0x000fe200078e33ff */
[----:B------:R-:W-:Y:S02]  /*1500*/  IMAD.MOV.U32 R4, RZ, RZ, R36 ;  /* 0x000000ffff047224 */ /* 0x000fe400078e0024 */
[----:B---3--:R-:W-:-:S04]  /*1510*/  IMAD.MOV.U32 R5, RZ, RZ, R14 ;  /* 0x000000ffff057224 */ /* 0x008fc800078e000e */
[----:B------:R-:W3:Y:S01]  /*1520*/  LDC R30, c[0x0][0x610] ;  /* 0x00018400ff1e7b82 */ /* 0x000ee20000000800 */
[----:B----4-:R-:W-:Y:S05]  /*1530*/  @!P0 BRA `(.L_x_13) ;  /* 0x0000000000288947 */ /* 0x010fea0003800000 */
[----:B------:R-:W4:Y:S02]  /*1540*/  LDC R17, c[0x0][0x64c] ;  /* 0x00019300ff117b82 */ /* 0x000f240000000800 */
[----:B----4-:R-:W-:-:S05]  /*1550*/  IADD3 R17, P0, R36, R17, RZ ;  /* 0x0000001124117210 */ /* 0x010fca0007f1e0ff */
        /* <DEDUP_REMOVED lines=8> */
.L_x_13:
[----:B-1----:R-:W-:Y:S01]  /*15e0*/  SHF.R.U64 R4, R4, R27, R5 ;  /* 0x0000001b04047219 */ /* 0x002fe20000001205 */
[----:B--2---:R-:W-:Y:S01]  /*15f0*/  VIADD R5, R25, 0xffffffff ;  /* 0xffffffff19057836 */ /* 0x004fe20000000000 */
[----:B------:R-:W-:Y:S01]  /*1600*/  LOP3.LUT R19, R34, R19, RZ, 0xc0, !PT ;  /* 0x0000001322137212 */ /* 0x000fe200078ec0ff */
[----:B------:R-:W-:Y:S02]  /*1610*/  IMAD.MOV R22, RZ, RZ, -R22 ;  /* 0x000000ffff167224 */ /* 0x000fe400078e0a16 */
[----:B------:R-:W-:Y:S01]  /*1620*/  IMAD.MOV R14, RZ, RZ, -R4 ;  /* 0x000000ffff0e7224 */ /* 0x000fe200078e0a04 */
[----:B------:R-:W-:Y:S01]  /*1630*/  LOP3.LUT R5, R26, R5, RZ, 0xc0, !PT ;  /* 0x000000051a057212 */ /* 0x000fe200078ec0ff */
[----:B------:R-:W-:Y:S02]  /*1640*/  IMAD R19, R18, R4, R19 ;  /* 0x0000000412137224 */ /* 0x000fe400078e0213 */
[----:B------:R-:W-:Y:S02]  /*1650*/  @P2 IMAD R6, R24, R22, R21 ;  /* 0x0000001618062224 */ /* 0x000fe400078e0215 */
[----:B0-----:R-:W-:-:S02]  /*1660*/  IMAD R4, R14, R31, R36 ;  /* 0x0000001f0e047224 */ /* 0x001fc400078e0224 */
[----:B---3--:R-:W-:Y:S02]  /*1670*/  IMAD R6, R19, R30, R6 ;  /* 0x0000001e13067224 */ /* 0x008fe400078e0206 */
[----:B------:R-:W-:Y:S02]  /*1680*/  IMAD R15, R4, R25, R5 ;  /* 0x00000019040f7224 */ /* 0x000fe400078e0205 */
[----:B------:R-:W-:Y:S02]  /*1690*/  IMAD.MOV.U32 R16, RZ, RZ, 0x1 ;  /* 0x00000001ff107424 */ /* 0x000fe400078e00ff */
[----:B------:R-:W-:Y:S01]  /*16a0*/  IMAD.MOV.U32 R4, RZ, RZ, R32 ;  /* 0x000000ffff047224 */ /* 0x000fe200078e0020 */
[----:B------:R-:W-:Y:S02]  /*16b0*/  SEL R5, R15, R6, !P2 ;  /* 0x000000060f057207 */ /* 0x000fe40005000000 */
[----:B------:R-:W-:-:S07]  /*16c0*/  SEL R6, R6, R15, !P2 ;  /* 0x0000000f06067207 */ /* 0x000fce0005000000 */
.L_x_11:
[----:B------:R-:W-:Y:S05]  /*16d0*/  @!P3 BRA `(.L_x_14) ;  /* 0x000000200094b947 */ /* 0x000fea0003800000 */
[----:B------:R-:W-:-:S13]  /*16e0*/  ISETP.GT.U32.AND P0, PT, R33, 0x1, PT ;  /* 0x000000012100780c */ /* 0x000fda0003f04070 */
[----:B------:R-:W-:Y:S05]  /*16f0*/  @P0 EXIT ;  /* 0x000000000000094d */ /* 0x000fea0003800000 */
.L_x_15:
[----:B------:R-:W-:-:S08]  /*1700*/  NOP ;  /* 0x0000000000007918 */ /* 0x000fd00000000000 */
[----:B------:R-:W0:Y:S02]  /*1710*/  USETMAXREG.TRY_ALLOC.CTAPOOL UP0, 0xe8 ;  /* 0x000000e8000079c8 */ /* 0x000e240008000600 */
[----:B0-----:R-:W-:-:S13]  /*1720*/  PLOP3.LUT P0, PT, PT, PT, UP0, 0x80, 0x0 ;  /* 0x000000000000781c */ /* 0x001fda0003f0f008 */
[----:B------:R-:W-:Y:S05]  /*1730*/  @!P0 BRA `(.L_x_15) ;  /* 0xfffffffc00f08947 */ /* 0x000fea000383ffff */
[----:B------:R-:W-:-:S13]  /*1740*/  LOP3.LUT P0, RZ, R16, 0xff, RZ, 0xc0, !PT ;  /* 0x000000ff10ff7812 */ /* 0x000fda000780c0ff */
[----:B------:R-:W-:Y:S05]  /*1750*/  @!P0 EXIT ;  /* 0x000000000000894d */ /* 0x000fea0003800000 */
[----:B------:R-:W-:Y:S01]  /*1760*/  SHF.R.S32.HI R16, RZ, 0x1f, R7 ;  /* 0x0000001fff107819 */ /* 0x000fe20000011407 */
[----:B------:R-:W0:Y:S01]  /*1770*/  S2UR UR6, SR_CgaCtaId ;  /* 0x00000000000679c3 */ /* 0x000e220000008800 */
[----:B------:R-:W-:Y:S01]  /*1780*/  UMOV UR12, 0x400 ;  /* 0x00000400000c7882 */ /* 0x000fe20000000000 */
[----:B------:R-:W-:Y:S01]  /*1790*/  UISETP.LT.AND UP0, UPT, UR13, 0x1, UPT ;  /* 0x000000010d00788c */ /* 0x000fe2000bf01270 */
[----:B------:R-:W-:Y:S01]  /*17a0*/  LEA.HI R13, R16, R7, RZ, 0x2 ;  /* 0x00000007100d7211 */ /* 0x000fe200078f10ff */
[----:B------:R-:W-:Y:S01]  /*17b0*/  UIADD3 UR7, UR17, -0x1, URZ ;  /* 0xffffffff11077890 */ /* 0x000fe2000fffe03f */
[----:B------:R-:W-:Y:S01]  /*17c0*/  SHF.L.U64.HI R10, R2, 0x1, R10 ;  /* 0x00000001020a7819 */ /* 0x000fe2000001020a */
[----:B------:R-:W-:Y:S01]  /*17d0*/  USEL UR16, UR13, 0x1, UP0 ;  /* 0x000000010d107887 */ /* 0x000fe20008000000 */
[--C-:B------:R-:W-:Y:S01]  /*17e0*/  SHF.R.S32.HI R14, RZ, 0x2, R13.reuse ;  /* 0x00000002ff0e7819 */ /* 0x100fe2000001140d */
[----:B------:R-:W1:Y:S01]  /*17f0*/  LDC R18, c[0x0][0x658] ;  /* 0x00019600ff127b82 */ /* 0x000e620000000800 */
[----:B------:R-:W-:Y:S01]  /*1800*/  SHF.R.S32.HI R15, RZ, 0x1f, R13 ;  /* 0x0000001fff0f7819 */ /* 0x000fe2000001140d */
[----:B------:R-:W-:Y:S01]  /*1810*/  UISETP.NE.AND UP0, UPT, UR7, URZ, UPT ;  /* 0x0000003f0700728c */ /* 0x000fe2000bf05270 */
[----:B------:R-:W-:Y:S01]  /*1820*/  LOP3.LUT R42, R8, 0x1, RZ, 0xfc, !PT ;  /* 0x00000001082a7812 */ /* 0x000fe200078efcff */
[----:B------:R-:W-:Y:S01]  /*1830*/  ULDC UR10, c[0x0][0x284] ;  /* 0x0000a100000a7ab9 */ /* 0x000fe20000000800 */
[----:B------:R-:W-:Y:S01]  /*1840*/  LEA.HI R15, R15, R14, RZ, 0x3 ;  /* 0x0000000e0f0f7211 */ /* 0x000fe200078f18ff */
[----:B------:R-:W-:-:S02]  /*1850*/  USEL UR9, URZ, 0x1, UP0 ;  /* 0x000000013f097887 */ /* 0x000fc40008000000 */
[----:B------:R-:W2:Y:S01]  /*1860*/  LDC R17, c[0x0][0x288] ;  /* 0x0000a200ff117b82 */ /* 0x000ea20000000800 */
[----:B------:R-:W-:Y:S01]  /*1870*/  LOP3.LUT R15, R15, 0xfffffff8, RZ, 0xc0, !PT ;  /* 0xfffffff80f0f7812 */ /* 0x000fe200078ec0ff */
[----:B------:R-:W-:Y:S01]  /*1880*/  ULDC.64 UR14, c[0x0][0x5c8] ;  /* 0x00017200000e7ab9 */ /* 0x000fe20000000a00 */
[----:B------:R-:W-:Y:S01]  /*1890*/  USHF.L.U32 UR25, UR13, 0x1, URZ ;  /* 0x000000010d197899 */ /* 0x000fe2000800063f */
[----:B------:R-:W-:Y:S01]  /*18a0*/  IMAD.U32 R43, RZ, RZ, UR9 ;  /* 0x00000009ff2b7e24 */ /* 0x000fe2000f8e00ff */
[----:B------:R-:W-:Y:S01]  /*18b0*/  USHF.L.U64.HI UR15, UR14, 0x3, UR15 ;  /* 0x000000030e0f7899 */ /* 0x000fe2000801020f */
[----:B------:R-:W-:Y:S01]  /*18c0*/  IMAD.IADD R14, R14, 0x1, -R15 ;  /* 0x000000010e0e7824 */ /* 0x000fe200078e0a0f */
[----:B------:R-:W-:Y:S01]  /*18d0*/  LEA.HI R15, R16, R7, RZ, 0x5 ;  /* 0x00000007100f7211 */ /* 0x000fe200078f28ff */
[----:B------:R-:W3:Y:S01]  /*18e0*/  LDC R19, c[0x0][0x600] ;  /* 0x00018000ff137b82 */ /* 0x000ee20000000800 */
[----:B------:R-:W-:Y:S01]  /*18f0*/  LOP3.LUT R16, R13, 0xfffffffc, RZ, 0xc0, !PT ;  /* 0xfffffffc0d107812 */ /* 0x000fe200078ec0ff */
[----:B0-----:R-:W-:Y:S01]  /*1900*/  ULEA UR12, UR6, UR12, 0x18 ;  /* 0x0000000c060c7291 */ /* 0x001fe2000f8ec03f */
[----:B------:R-:W-:Y:S01]  /*1910*/  SHF.R.S32.HI R13, RZ, 0x5, R15 ;  /* 0x00000005ff0d7819 */ /* 0x000fe2000001140f */
[----:B------:R-:W-:Y:S01]  /*1920*/  USHF.L.U32 UR6, UR7, 0x3, URZ ;  /* 0x0000000307067899 */ /* 0x000fe2000800063f */
[----:B------:R-:W-:Y:S01]  /*1930*/  SHF.R.S32.HI R15, RZ, 0x1f, R14 ;  /* 0x0000001fff0f7819 */ /* 0x000fe2000001140e */
[----:B------:R-:W-:Y:S01]  /*1940*/  IMAD.IADD R16, R7, 0x1, -R16 ;  /* 0x0000000107107824 */ /* 0x000fe200078e0a10 */
[----:B------:R-:W-:Y:S01]  /*1950*/  UIADD3 UR7, UR12, 0x2d400, URZ ;  /* 0x0002d4000c077890 */ /* 0x000fe2000fffe03f */
[C-C-:B------:R-:W-:Y:S01]  /*1960*/  IMAD R21, R13.reuse, -0x10, -R14.reuse ;  /* 0xfffffff00d157824 */ /* 0x140fe200078e0a0e */
[----:B------:R-:W-:Y:S01]  /*1970*/  UIADD3 UR8, UR12, 0x400, URZ ;  /* 0x000004000c087890 */ /* 0x000fe2000fffe03f */
[----:B------:R-:W-:Y:S01]  /*1980*/  IMAD.WIDE R14, R13, 0x10, R14 ;  /* 0x000000100d0e7825 */ /* 0x000fe200078e020e */
[----:B------:R-:W-:-:S02]  /*1990*/  USHF.R.U32.HI UR7, URZ, 0x4, UR7 ;  /* 0x000000043f077899 */ /* 0x000fc40008011607 */
[----:B------:R-:W-:Y:S01]  /*19a0*/  USHF.R.U32.HI UR8, URZ, 0x4, UR8 ;  /* 0x000000043f087899 */ /* 0x000fe20008011608 */
[----:B------:R-:W-:Y:S01]  /*19b0*/  IMAD.MOV.U32 R7, RZ, RZ, -0x1 ;  /* 0xffffffffff077424 */ /* 0x000fe200078e00ff */
[----:B------:R-:W-:Y:S01]  /*19c0*/  UIADD3 UR24, UR12, 0x2e0, URZ ;  /* 0x000002e00c187890 */ /* 0x000fe2000fffe03f */
[----:B------:R-:W-:Y:S01]  /*19d0*/  IMAD.MOV.U32 R13, RZ, RZ, 0x1 ;  /* 0x00000001ff0d7424 */ /* 0x000fe200078e00ff */
[----:B------:R-:W-:Y:S01]  /*19e0*/  ULOP3.LUT UR6, UR6, 0x8, URZ, 0xc0, !UPT ;  /* 0x0000000806067892 */ /* 0x000fe2000f8ec03f */
[----:B------:R-:W-:Y:S01]  /*19f0*/  VIADD R21, R21, UR10 ;  /* 0x0000000a15157c36 */ /* 0x000fe20008000000 */
[-C--:B-1----:R-:W-:Y:S01]  /*1a00*/  SHF.L.U32 R7, R7, R18.reuse, RZ ;  /* 0x0000001207077219 */ /* 0x082fe200000006ff */
[----:B------:R-:W-:Y:S01]  /*1a10*/  ULOP3.LUT UR7, UR7, 0x3fff, URZ, 0xc0, !UPT ;  /* 0x00003fff07077892 */ /* 0x000fe2000f8ec03f */
[----:B------:R-:W-:Y:S01]  /*1a20*/  SHF.L.U32 R13, R13, R18, RZ ;  /* 0x000000120d0d7219 */ /* 0x000fe200000006ff */
[C---:B--2---:R-:W-:Y:S01]  /*1a30*/  IMAD R18, R16.reuse, -0x2, R17 ;  /* 0xfffffffe10127824 */ /* 0x044fe200078e0211 */
[----:B------:R-:W-:Y:S01]  /*1a40*/  ULOP3.LUT UR8, UR8, 0x3fff, URZ, 0xc0, !UPT ;  /* 0x00003fff08087892 */ /* 0x000fe2000f8ec03f */
[----:B------:R-:W-:Y:S01]  /*1a50*/  IMAD.SHL.U32 R16, R16, 0x2, RZ ;  /* 0x0000000210107824 */ /* 0x000fe200078e00ff */
[----:B------:R-:W-:Y:S01]  /*1a60*/  LOP3.LUT R20, RZ, R7, RZ, 0x33, !PT ;  /* 0x00000007ff147212 */ /* 0x000fe200078e33ff */
[----:B---3--:R-:W-:Y:S01]  /*1a70*/  VIADD R19, R19, 0xffffffff ;  /* 0xffffffff13137836 */ /* 0x008fe20000000000 */
[----:B------:R-:W-:-:S02]  /*1a80*/  USHF.L.U32 UR14, UR14, 0x3, URZ ;  /* 0x000000030e0e7899 */ /* 0x000fc4000800063f */
[----:B------:R-:W-:Y:S01]  /*1a90*/  SHF.R.S32.HI R17, RZ, 0x1f, R16 ;  /* 0x0000001fff117819 */ /* 0x000fe20000011410 */
[----:B------:R-:W-:Y:S02]  /*1aa0*/  UIADD3 UR16, -UR16, UR13, URZ ;  /* 0x0000000d10107290 */ /* 0x000fe4000fffe13f */
[----:B------:R-:W-:Y:S02]  /*1ab0*/  ULEA UR17, UR17, UR24, 0x3 ;  /* 0x0000001811117291 */ /* 0x000fe4000f8e183f */
[----:B------:R-:W-:Y:S02]  /*1ac0*/  ULOP3.LUT UR27, UR6, 0x8, URZ, 0x3c, !UPT ;  /* 0x00000008061b7892 */ /* 0x000fe4000f8e3c3f */
[----:B------:R-:W-:Y:S02]  /*1ad0*/  ULOP3.LUT UR18, UR6, 0x18, URZ, 0x3c, !UPT ;  /* 0x0000001806127892 */ /* 0x000fe4000f8e3c3f */
[----:B------:R-:W-:Y:S02]  /*1ae0*/  ULOP3.LUT UR19, UR7, 0x10000, URZ, 0xfc, !UPT ;  /* 0x0001000007137892 */ /* 0x000fe4000f8efc3f */
[----:B------:R-:W-:-:S12]  /*1af0*/  ULOP3.LUT UR20, UR8, 0x10000, URZ, 0xfc, !UPT ;  /* 0x0001000008147892 */ /* 0x000fd8000f8efc3f */
.L_x_58:
[----:B------:R-:W-:Y:S01]  /*1b00*/  SHF.L.U32 R7, R43, 0x1f, RZ ;  /* 0x0000001f2b077819 */ /* 0x000fe200000006ff */
[----:B--23--:R-:W0:Y:S01]  /*1b10*/  LDC R22, c[0x0][0x28c] ;  /* 0x0000a300ff167b82 */ /* 0x00ce220000000800 */
[----:B------:R-:W-:Y:S02]  /*1b20*/  UMOV UR21, UR5 ;  /* 0x0000000500157c82 */ /* 0x000fe40008000000 */
[----:B------:R-:W1:Y:S01]  /*1b30*/  SYNCS.PHASECHK.TRANS64.TRYWAIT P1, [UR17+-0x8], R7 ;  /* 0xfffff807ff0075a7 */ /* 0x000e620008020151 */
[----:B0-----:R-:W-:Y:S01]  /*1b40*/  ISETP.GE.AND P0, PT, R22, 0x1, PT ;  /* 0x000000011600780c */ /* 0x001fe20003f06270 */
[----:B-1--4-:R-:W-:-:S12]  /*1b50*/  @!P1 BRA `(.L_x_16) ;  /* 0x00000044002c9947 */ /* 0x012fd80003800000 */
.L_x_121:
[----:B------:R-:W-:Y:S01]  /*1b60*/  UMOV UR6, URZ ;  /* 0x0000003f00067c82 */ /* 0x000fe20008000000 */
[----:B------:R-:W-:Y:S01]  /*1b70*/  UMOV UR7, URZ ;  /* 0x0000003f00077c82 */ /* 0x000fe20008000000 */
[----:B------:R-:W-:Y:S01]  /*1b80*/  UMOV UR8, URZ ;  /* 0x0000003f00087c82 */ /* 0x000fe20008000000 */
[----:B------:R-:W-:Y:S02]  /*1b90*/  CS2R R32, SRZ ;  /* 0x0000000000207805 */ /* 0x000fe4000001ff00 */
[----:B------:R-:W-:Y:S02]  /*1ba0*/  CS2R R34, SRZ ;  /* 0x0000000000227805 */ /* 0x000fe4000001ff00 */
[----:B------:R-:W-:Y:S02]  /*1bb0*/  CS2R R36, SRZ ;  /* 0x0000000000247805 */ /* 0x000fe4000001ff00 */
[----:B------:R-:W-:Y:S01]  /*1bc0*/  CS2R R38, SRZ ;  /* 0x0000000000267805 */ /* 0x000fe2000001ff00 */
[----:B------:R-:W-:Y:S01]  /*1bd0*/  IMAD.U32 R40, RZ, RZ, UR4 ;  /* 0x00000004ff287e24 */ /* 0x000fe2000f8e00ff */
[----:B------:R-:W-:-:S02]  /*1be0*/  CS2R R24, SRZ ;  /* 0x0000000000187805 */ /* 0x000fc4000001ff00 */
[----:B------:R-:W-:Y:S02]  /*1bf0*/  CS2R R26, SRZ ;  /* 0x00000000001a7805 */ /* 0x000fe4000001ff00 */
[----:B------:R-:W-:Y:S02]  /*1c00*/  CS2R R28, SRZ ;  /* 0x00000000001c7805 */ /* 0x000fe4000001ff00 */
[----:B------:R-:W-:Y:S01]  /*1c10*/  CS2R R30, SRZ ;  /* 0x00000000001e7805 */ /* 0x000fe2000001ff00 */
[----:B------:R-:W-:Y:S06]  /*1c20*/  @!P0 BRA `(.L_x_17) ;  /* 0x0000000000c88947 */ /* 0x000fec0003800000 */
[----:B------:R-:W-:-:S13]  /*1c30*/  ISETP.NE.AND P3, PT, R42, 0x3, PT ;  /* 0x000000032a00780c */ /* 0x000fda0003f65270 */
[----:B------:R-:W-:Y:S05]  /*1c40*/  @!P3 BRA `(.L_x_18) ;  /* 0x000000000004b947 */ /* 0x000fea0003800000 */
[----:B------:R-:W-:Y:S01]  /*1c50*/  BPT.TRAP 0x1 ;  /* 0x000000040000795c */ /* 0x000fe20000300000 */
.L_x_18:
[----:B------:R-:W-:Y:S01]  /*1c60*/  ULEA UR6, UR5, UR12, 0x3 ;  /* 0x0000000c05067291 */ /* 0x000fe2000f8e183f */
[----:B0-----:R-:W-:-:S05]  /*1c70*/  IMAD.U32 R7, RZ, RZ, UR4 ;  /* 0x00000004ff077e24 */ /* 0x001fca000f8e00ff */
[----:B------:R-:W-:-:S04]  /*1c80*/  SHF.L.U32 R7, R7, 0x1f, RZ ;  /* 0x0000001f07077819 */ /* 0x000fc800000006ff */
[----:B------:R0:W1:Y:S01]  /*1c90*/  SYNCS.PHASECHK.TRANS64.TRYWAIT P1, [UR6], R7 ;  /* 0x00000007ff0075a7 */ /* 0x0000620008020146 */
[----:B------:R-:W-:Y:S05]  /*1ca0*/  @!P3 BRA `(.L_x_19) ;  /* 0x000000000004b947 */ /* 0x000fea0003800000 */
[----:B------:R-:W-:Y:S01]  /*1cb0*/  BPT.TRAP 0x1 ;  /* 0x000000040000795c */ /* 0x000fe20000300000 */
.L_x_19:
[----:B-1----:R-:W-:Y:S05]  /*1cc0*/  @P1 BRA `(.L_x_20) ;  /* 0x0000000000081947 */ /* 0x002fea0003800000 */
[----:B------:R-:W1:Y:S02]  /*1cd0*/  SYNCS.PHASECHK.TRANS64.TRYWAIT P1, [UR6], R7 ;  /* 0x00000007ff0075a7 */ /* 0x000e640008020146 */
[----:B-1----:R-:W-:Y:S05]  /*1ce0*/  @!P1 BRA `(.L_x_21) ;  /* 0x0000004000e09947 */ /* 0x002fea0003800000 */
.L_x_20:
[----:B------:R-:W-:Y:S01]  /*1cf0*/  ULEA UR8, UR5, UR20, 0x8 ;  /* 0x0000001405087291 */ /* 0x000fe2000f8e403f */
[----:B------:R-:W-:Y:S01]  /*1d00*/  WARPGROUP.ARRIVE ;  /* 0x00000000000079c5 */ /* 0x000fe20000000000 */
[----:B------:R-:W-:Y:S01]  /*1d10*/  ULEA UR10, UR5, UR19, 0x6 ;  /* 0x00000013050a7291 */ /* 0x000fe2000f8e303f */
[----:B------:R-:W-:Y:S01]  /*1d20*/  CS2R R32, SRZ ;  /* 0x0000000000207805 */ /* 0x000fe2000001ff00 */
[----:B------:R-:W-:Y:S01]  /*1d30*/  UMOV UR9, 0x80000020 ;  /* 0x8000002000097882 */ /* 0x000fe20000000000 */
[----:B------:R-:W-:Y:S01]  /*1d40*/  UMOV UR11, 0x80000020 ;  /* 0x80000020000b7882 */ /* 0x000fe20000000000 */
[----:B------:R-:W-:Y:S01]  /*1d50*/  ULDC UR6, c[0x0][0x50c] ;  /* 0x0001430000067ab9 */ /* 0x000fe20000000800 */
[----:B------:R-:W-:Y:S01]  /*1d60*/  CS2R R34, SRZ ;  /* 0x0000000000227805 */ /* 0x000fe2000001ff00 */
[----:B------:R-:W-:Y:S01]  /*1d70*/  UISETP.NE.AND UP0, UPT, UR6, 0x2, UPT ;  /* 0x000000020600788c */ /* 0x000fe2000bf05270 */
[----:B------:R-:W-:Y:S02]  /*1d80*/  CS2R R36, SRZ ;  /* 0x0000000000247805 */ /* 0x000fe4000001ff00 */
[----:B------:R-:W-:Y:S01]  /*1d90*/  CS2R R38, SRZ ;  /* 0x0000000000267805 */ /* 0x000fe2000001ff00 */
[----:B------:R-:W-:Y:S01]  /*1da0*/  QGMMA.64x16x32.F32.E4M3.E4M3 R24, gdesc[UR8], RZ, !UPT ;  /* 0x00200000081879f3 */ /* 0x000fe2000c7008ff */
[----:B------:R-:W-:-:S02]  /*1db0*/  USEL UR7, URZ, 0x1, UP0 ;  /* 0x000000013f077887 */ /* 0x000fc40008000000 */
[----:B------:R-:W-:Y:S02]  /*1dc0*/  UIADD3 UR8, UR8, 0x2, URZ ;  /* 0x0000000208087890 */ /* 0x000fe4000fffe03f */
[----:B------:R-:W-:Y:S02]  /*1dd0*/  UIADD3 UR10, UR10, 0x2, URZ ;  /* 0x000000020a0a7890 */ /* 0x000fe4000fffe03f */
[----:B------:R-:W-:Y:S01]  /*1de0*/  ISETP.NE.AND P1, PT, RZ, UR7, PT ;  /* 0x00000007ff007c0c */ /* 0x000fe2000bf25270 */
[----:B------:R-:W-:Y:S01]  /*1df0*/  UMOV UR9, 0x80000020 ;  /* 0x8000002000097882 */ /* 0x000fe20000000000 */
[----:B------:R-:W-:Y:S01]  /*1e00*/  UMOV UR11, 0x80000020 ;  /* 0x80000020000b7882 */ /* 0x000fe20000000000 */
[----:B------:R-:W-:-:S04]  /*1e10*/  UMOV UR6, 0x2 ;  /* 0x0000000200067882 */ /* 0x000fc80000000000 */
[----:B------:R-:W-:Y:S06]  /*1e20*/  QGMMA.64x16x32.F32.E4M3.E4M3 R24, gdesc[UR8], R24, gsb0 ;  /* 0x00200000081879f3 */ /* 0x000fec0008000818 */
[----:B------:R-:W-:Y:S05]  /*1e30*/  @!P1 BRA `(.L_x_22) ;  /* 0x0000000000289947 */ /* 0x000fea0003800000 */
[----:B------:R-:W-:Y:S02]  /*1e40*/  WARPGROUP.DEPBAR.LE gsb0, 0x0 ;  /* 0x00008000000079c5 */ /* 0x000fe40000010000 */
[----:B------:R-:W-:-:S01]  /*1e50*/  FADD R39, RZ, R24 ;  /* 0x00000018ff277221 */ /* 0x000fc20000000000 */
[----:B------:R-:W-:Y:S01]  /*1e60*/  FADD R38, RZ, R25 ;  /* 0x00000019ff267221 */ /* 0x000fe20000000000 */
[----:B------:R-:W-:-:S01]  /*1e70*/  FADD R37, RZ, R26 ;  /* 0x0000001aff257221 */ /* 0x000fc20000000000 */
[----:B------:R-:W-:Y:S01]  /*1e80*/  FADD R36, RZ, R27 ;  /* 0x0000001bff247221 */ /* 0x000fe20000000000 */
[----:B------:R-:W-:-:S01]  /*1e90*/  FADD R35, RZ, R28 ;  /* 0x0000001cff237221 */ /* 0x000fc20000000000 */
[----:B------:R-:W-:Y:S01]  /*1ea0*/  FADD R34, RZ, R29 ;  /* 0x0000001dff227221 */ /* 0x000fe20000000000 */
[----:B------:R-:W-:-:S01]  /*1eb0*/  FADD R33, RZ, R30 ;  /* 0x0000001eff217221 */ /* 0x000fc20000000000 */
[----:B------:R-:W-:Y:S01]  /*1ec0*/  FADD R32, RZ, R31 ;  /* 0x0000001fff207221 */ /* 0x000fe20000000000 */
[----:B------:R-:W-:-:S06]  /*1ed0*/  UMOV UR6, URZ ;  /* 0x0000003f00067c82 */ /* 0x000fcc0008000000 */
.L_x_22:
[----:B------:R-:W-:-:S04]  /*1ee0*/  UIADD3 UR21, UR5, 0x1, URZ ;  /* 0x0000000105157890 */ /* 0x000fc8000fffe03f */
[----:B------:R-:W-:-:S04]  /*1ef0*/  UISETP.NE.AND UP0, UPT, UR21, 0x2d, UPT ;  /* 0x0000002d1500788c */ /* 0x000fc8000bf05270 */
[----:B------:R-:W-:Y:S02]  /*1f00*/  USEL UR8, URZ, 0x1, UP0 ;  /* 0x000000013f087887 */ /* 0x000fe40008000000 */
[----:B------:R-:W-:Y:S02]  /*1f10*/  USEL UR21, UR21, URZ, UP0 ;  /* 0x0000003f15157287 */ /* 0x000fe40008000000 */
[----:B------:R-:W-:-:S06]  /*1f20*/  ULOP3.LUT UR8, UR4, UR8, URZ, 0x3c, !UPT ;  /* 0x0000000804087292 */ /* 0x000fcc000f8e3c3f */
[----:B------:R-:W-:Y:S01]  /*1f30*/  IMAD.U32 R40, RZ, RZ, UR8 ;  /* 0x00000008ff287e24 */ /* 0x000fe2000f8e00ff */
[----:B------:R-:W-:-:S06]  /*1f40*/  UMOV UR8, 0x1 ;  /* 0x0000000100087882 */ /* 0x000fcc0000000000 */
.L_x_17:
[----:B------:R-:W-:-:S06]  /*1f50*/  UISETP.GE.AND UP0, UPT, UR16, 0x1, UPT ;  /* 0x000000011000788c */ /* 0x000fcc000bf06270 */
[----:B------:R-:W-:-:S13]  /*1f60*/  PLOP3.LUT P1, PT, PT, PT, UP0, 0x80, 0x0 ;  /* 0x000000000000781c */ /* 0x000fda0003f2f008 */
[----:B------:R-:W-:Y:S05]  /*1f70*/  @!P1 BRA `(.L_x_23) ;  /* 0x0000000400049947 */ /* 0x000fea0003800000 */
[----:B01----:R-:W-:Y:S01]  /*1f80*/  IMAD.U32 R7, RZ, RZ, UR16 ;  /* 0x00000010ff077e24 */ /* 0x003fe2000f8e00ff */
[----:B------:R-:W-:Y:S01]  /*1f90*/  UMOV UR26, UR5 ;  /* 0x00000005001a7c82 */ /* 0x000fe20008000000 */
[----:B------:R-:W-:-:S05]  /*1fa0*/  ULDC UR28, c[0x0][0x50c] ;  /* 0x00014300001c7ab9 */ /* 0x000fca0000000800 */
.L_x_31:
[----:B------:R-:W-:-:S13]  /*1fb0*/  ISETP.NE.AND P3, PT, R42, 0x3, PT ;  /* 0x000000032a00780c */ /* 0x000fda0003f65270 */
[----:B01----:R-:W-:Y:S05]  /*1fc0*/  @!P3 BRA `(.L_x_24) ;  /* 0x000000000004b947 */ /* 0x003fea0003800000 */
[----:B------:R-:W-:Y:S01]  /*1fd0*/  BPT.TRAP 0x1 ;  /* 0x000000040000795c */ /* 0x000fe20000300000 */
.L_x_24:
[----:B------:R-:W-:Y:S01]  /*1fe0*/  ULEA UR9, UR21, UR12, 0x3 ;  /* 0x0000000c15097291 */ /* 0x000fe2000f8e183f */
[----:B------:R-:W-:-:S08]  /*1ff0*/  SHF.L.U32 R22, R40, 0x1f, RZ ;  /* 0x0000001f28167819 */ /* 0x000fd000000006ff */
[----:B------:R0:W1:Y:S01]  /*2000*/  SYNCS.PHASECHK.TRANS64.TRYWAIT P1, [UR9], R22 ;  /* 0x00000016ff0075a7 */ /* 0x0000620008020149 */
[----:B------:R-:W-:Y:S05]  /*2010*/  @!P3 BRA `(.L_x_25) ;  /* 0x000000000004b947 */ /* 0x000fea0003800000 */
[----:B------:R-:W-:Y:S01]  /*2020*/  BPT.TRAP 0x1 ;  /* 0x000000040000795c */ /* 0x000fe20000300000 */
.L_x_25:
[----:B-1----:R-:W-:Y:S05]  /*2030*/  @P1 BRA `(.L_x_26) ;  /* 0x0000000000081947 */ /* 0x002fea0003800000 */
[----:B------:R-:W1:Y:S02]  /*2040*/  SYNCS.PHASECHK.TRANS64.TRYWAIT P1, [UR9], R22 ;  /* 0x00000016ff0075a7 */ /* 0x000e640008020149 */
[----:B-1----:R-:W-:Y:S05]  /*2050*/  @!P1 BRA `(.L_x_27) ;  /* 0x00000040001c9947 */ /* 0x002fea0003800000 */
.L_x_26:
[----:B------:R-:W-:Y:S01]  /*2060*/  UISETP.NE.AND UP0, UPT, UR7, URZ, UPT ;  /* 0x0000003f0700728c */ /* 0x000fe2000bf05270 */
[----:B------:R-:W-:Y:S01]  /*2070*/  WARPGROUP.ARRIVE ;  /* 0x00000000000079c5 */ /* 0x000fe20000000000 */
[----:B------:R-:W-:Y:S02]  /*2080*/  ULEA UR10, UR21, UR19, 0x6 ;  /* 0x00000013150a7291 */ /* 0x000fe4000f8e303f */
[----:B------:R-:W-:Y:S01]  /*2090*/  USEL UR8, UR8, URZ, !UP0 ;  /* 0x0000003f08087287 */ /* 0x000fe2000c000000 */
[----:B------:R-:W-:Y:S01]  /*20a0*/  UMOV UR9, 0x80000020 ;  /* 0x8000002000097882 */ /* 0x000fe20000000000 */
[----:B------:R-:W-:Y:S02]  /*20b0*/  UMOV UR11, 0x80000020 ;  /* 0x80000020000b7882 */ /* 0x000fe40000000000 */
[----:B------:R-:W-:Y:S02]  /*20c0*/  UISETP.NE.U32.AND UP0, UPT, UR8, URZ, UPT ;  /* 0x0000003f0800728c */ /* 0x000fe4000bf05070 */
[----:B------:R-:W-:-:S02]  /*20d0*/  ULEA UR8, UR21, UR20, 0x8 ;  /* 0x0000001415087291 */ /* 0x000fc4000f8e403f */
[----:B------:R-:W-:-:S07]  /*20e0*/  UIADD3 UR6, UR6, 0x2, URZ ;  /* 0x0000000206067890 */ /* 0x000fce000fffe03f */
[----:B------:R-:W-:Y:S01]  /*20f0*/  QGMMA.64x16x32.F32.E4M3.E4M3 R24, gdesc[UR8], R24, UP0 ;  /* 0x00200000081879f3 */ /* 0x000fe2000bf00818 */
[----:B------:R-:W-:Y:S02]  /*2100*/  UIADD3 UR8, UR8, 0x2, URZ ;  /* 0x0000000208087890 */ /* 0x000fe4000fffe03f */
[----:B------:R-:W-:Y:S01]  /*2110*/  UIADD3 UR10, UR10, 0x2, URZ ;  /* 0x000000020a0a7890 */ /* 0x000fe2000fffe03f */
[----:B------:R-:W-:Y:S01]  /*2120*/  UMOV UR9, 0x80000020 ;  /* 0x8000002000097882 */ /* 0x000fe20000000000 */
[----:B------:R-:W-:Y:S01]  /*2130*/  UMOV UR11, 0x80000020 ;  /* 0x80000020000b7882 */ /* 0x000fe20000000000 */
[----:B------:R-:W-:-:S04]  /*2140*/  UISETP.NE.AND UP0, UPT, UR6, UR28, UPT ;  /* 0x0000001c0600728c */ /* 0x000fc8000bf05270 */
[----:B------:R-:W-:-:S06]  /*2150*/  USEL UR7, URZ, 0x1, UP0 ;  /* 0x000000013f077887 */ /* 0x000fcc0008000000 */
[----:B------:R-:W-:Y:S01]  /*2160*/  ISETP.NE.AND P1, PT, RZ, UR7, PT ;  /* 0x00000007ff007c0c */ /* 0x000fe2000bf25270 */
[----:B------:R-:W-:Y:S03]  /*2170*/  QGMMA.64x16x32.F32.E4M3.E4M3 R24, gdesc[UR8], R24, gsb0 ;  /* 0x00200000081879f3 */ /* 0x000fe60008000818 */
[----:B------:R-:W-:-:S09]  /*2180*/  WARPGROUP.DEPBAR.LE gsb0, 0x1 ;  /* 0x00008000000079c5 */ /* 0x000fd20000010100 */
[----:B------:R-:W-:Y:S05]  /*2190*/  @!P1 BRA `(.L_x_28) ;  /* 0x0000000000289947 */ /* 0x000fea0003800000 */
[----:B------:R-:W-:Y:S02]  /*21a0*/  WARPGROUP.DEPBAR.LE gsb0, 0x0 ;  /* 0x00008000000079c5 */ /* 0x000fe40000010000 */
[----:B------:R-:W-:-:S01]  /*21b0*/  FADD R39, R24, R39 ;  /* 0x0000002718277221 */ /* 0x000fc20000000000 */
[----:B------:R-:W-:Y:S01]  /*21c0*/  FADD R38, R25, R38 ;  /* 0x0000002619267221 */ /* 0x000fe20000000000 */
[----:B------:R-:W-:-:S01]  /*21d0*/  FADD R37, R26, R37 ;  /* 0x000000251a257221 */ /* 0x000fc20000000000 */
[----:B------:R-:W-:Y:S01]  /*21e0*/  FADD R36, R27, R36 ;  /* 0x000000241b247221 */ /* 0x000fe20000000000 */
[----:B------:R-:W-:-:S01]  /*21f0*/  FADD R35, R28, R35 ;  /* 0x000000231c237221 */ /* 0x000fc20000000000 */
[----:B------:R-:W-:Y:S01]  /*2200*/  FADD R34, R29, R34 ;  /* 0x000000221d227221 */ /* 0x000fe20000000000 */
[----:B------:R-:W-:-:S01]  /*2210*/  FADD R33, R30, R33 ;  /* 0x000000211e217221 */ /* 0x000fc20000000000 */
[----:B------:R-:W-:Y:S01]  /*2220*/  FADD R32, R32, R31 ;  /* 0x0000001f20207221 */ /* 0x000fe20000000000 */
[----:B------:R-:W-:-:S06]  /*2230*/  UMOV UR6, URZ ;  /* 0x0000003f00067c82 */ /* 0x000fcc0008000000 */
.L_x_28:
[----:B------:R-:W-:Y:S05]  /*2240*/  @!P3 BRA `(.L_x_29) ;  /* 0x000000000004b947 */ /* 0x000fea0003800000 */
[----:B------:R-:W-:Y:S01]  /*2250*/  BPT.TRAP 0x1 ;  /* 0x000000040000795c */ /* 0x000fe20000300000 */
.L_x_29:
[----:B------:R-:W-:Y:S01]  /*2260*/  ULEA UR8, UR26, UR12, 0x3 ;  /* 0x0000000c1a087291 */ /* 0x000fe2000f8e183f */
[----:B------:R-:W-:-:S03]  /*2270*/  ISETP.GT.U32.AND P1, PT, R8, 0x1, PT ;  /* 0x000000010800780c */ /* 0x000fc60003f24070 */
[----:B------:R-:W-:-:S04]  /*2280*/  UIADD3 UR8, UR8, 0x168, URZ ;  /* 0x0000016808087890 */ /* 0x000fc8000fffe03f */
[----:B------:R-:W-:-:S09]  /*2290*/  UPRMT UR8, URZ, 0x654, UR8 ;  /* 0x000006543f087896 */ /* 0x000fd20008000008 */
[----:B------:R-:W-:Y:S01]  /*22a0*/  SYNCS.ARRIVE.TRANS64.RED.A1T0 RZ, [UR8], RZ ;  /* 0x000000ffffff79a7 */ /* 0x000fe20008100408 */
[----:B------:R-:W-:Y:S05]  /*22b0*/  @P1 BRA `(.L_x_30) ;  /* 0x0000000000041947 */ /* 0x000fea0003800000 */
[----:B------:R-:W-:Y:S01]  /*22c0*/  BPT.TRAP 0x1 ;  /* 0x000000040000795c */ /* 0x000fe20000300000 */
.L_x_30:
[----:B------:R-:W-:Y:S01]  /*22d0*/  UIADD3 UR21, UR21, 0x1, URZ ;  /* 0x0000000115157890 */ /* 0x000fe2000fffe03f */
[C---:B------:R-:W-:Y:S01]  /*22e0*/  ISETP.GT.AND P1, PT, R7.reuse, 0x1, PT ;  /* 0x000000010700780c */ /* 0x040fe20003f24270 */
[----:B------:R-:W-:Y:S01]  /*22f0*/  UIADD3 UR26, UR26, 0x1, URZ ;  /* 0x000000011a1a7890 */ /* 0x000fe2000fffe03f */
[----:B------:R-:W-:Y:S01]  /*2300*/  VIADD R7, R7, 0xffffffff ;  /* 0xffffffff07077836 */ /* 0x000fe20000000000 */
[----:B------:R-:W-:Y:S02]  /*2310*/  UISETP.NE.AND UP0, UPT, UR21, 0x2d, UPT ;  /* 0x0000002d1500788c */ /* 0x000fe4000bf05270 */
[----:B------:R-:W-:Y:S02]  /*2320*/  UISETP.NE.AND UP1, UPT, UR26, 0x2d, UPT ;  /* 0x0000002d1a00788c */ /* 0x000fe4000bf25270 */
[----:B------:R-:W-:Y:S02]  /*2330*/  USEL UR8, URZ, 0x1, UP0 ;  /* 0x000000013f087887 */ /* 0x000fe40008000000 */
[----:B------:R-:W-:-:S02]  /*2340*/  USEL UR21, UR21, URZ, UP0 ;  /* 0x0000003f15157287 */ /* 0x000fc40008000000 */
[----:B------:R-:W-:Y:S02]  /*2350*/  USEL UR26, UR26, URZ, UP1 ;  /* 0x0000003f1a1a7287 */ /* 0x000fe40008800000 */
[----:B------:R-:W-:Y:S01]  /*2360*/  LOP3.LUT R40, R40, UR8, RZ, 0x3c, !PT ;  /* 0x0000000828287c12 */ /* 0x000fe2000f8e3cff */
[----:B------:R-:W-:Y:S01]  /*2370*/  UMOV UR8, 0x1 ;  /* 0x0000000100087882 */ /* 0x000fe20000000000 */
[----:B------:R-:W-:Y:S08]  /*2380*/  @P1 BRA `(.L_x_31) ;  /* 0xfffffffc00081947 */ /* 0x000ff0000383ffff */
.L_x_23:
[----:B------:R-:W-:Y:S01]  /*2390*/  UISETP.NE.AND UP0, UPT, UR6, URZ, UPT ;  /* 0x0000003f0600728c */ /* 0x000fe2000bf05270 */
[----:B01----:R-:W-:-:S03]  /*23a0*/  IMAD.U32 R7, RZ, RZ, UR27 ;  /* 0x0000001bff077e24 */ /* 0x003fc6000f8e00ff */
[----:B------:R-:W-:-:S06]  /*23b0*/  USEL UR6, URZ, 0x1, !UP0 ;  /* 0x000000013f067887 */ /* 0x000fcc000c000000 */
[----:B------:R-:W-:-:S13]  /*23c0*/  ISETP.NE.AND P1, PT, RZ, UR6, PT ;  /* 0x00000006ff007c0c */ /* 0x000fda000bf25270 */
[----:B------:R-:W-:Y:S05]  /*23d0*/  @!P1 BRA `(.L_x_32) ;  /* 0x0000000000249947 */ /* 0x000fea0003800000 */
[----:B------:R-:W-:Y:S02]  /*23e0*/  WARPGROUP.DEPBAR.LE gsb0, 0x0 ;  /* 0x00008000000079c5 */ /* 0x000fe40000010000 */
[----:B------:R-:W-:Y:S01]  /*23f0*/  FADD R39, R24, R39 ;  /* 0x0000002718277221 */ /* 0x000fe20000000000 */
[----:B------:R-:W-:Y:S01]  /*2400*/  FADD R38, R25, R38 ;  /* 0x0000002619267221 */ /* 0x000fe20000000000 */
[----:B------:R-:W-:Y:S01]  /*2410*/  FADD R37, R26, R37 ;  /* 0x000000251a257221 */ /* 0x000fe20000000000 */
[----:B------:R-:W-:Y:S01]  /*2420*/  FADD R36, R27, R36 ;  /* 0x000000241b247221 */ /* 0x000fe20000000000 */
[----:B------:R-:W-:Y:S01]  /*2430*/  FADD R35, R28, R35 ;  /* 0x000000231c237221 */ /* 0x000fe20000000000 */
[----:B------:R-:W-:Y:S01]  /*2440*/  FADD R34, R29, R34 ;  /* 0x000000221d227221 */ /* 0x000fe20000000000 */
[----:B------:R-:W-:Y:S01]  /*2450*/  FADD R33, R30, R33 ;  /* 0x000000211e217221 */ /* 0x000fe20000000000 */
[----:B------:R-:W-:-:S07]  /*2460*/  FADD R32, R32, R31 ;  /* 0x0000001f20207221 */ /* 0x000fce0000000000 */
.L_x_32:
[----:B------:R0:W-:Y:S01]  /*2470*/  SYNCS.ARRIVE.TRANS64.A1T0 RZ, [R7+UR24], RZ ;  /* 0x000000ff07ff79a7 */ /* 0x0001e20008100018 */
[----:B------:R-:W-:Y:S02]  /*2480*/  WARPGROUP.DEPBAR.LE gsb0, 0x0 ;  /* 0x00008000000079c5 */ /* 0x000fe40000010000 */
[----:B------:R-:W-:Y:S05]  /*2490*/  @!P0 BRA `(.L_x_33) ;  /* 0x0000000000408947 */ /* 0x000fea0003800000 */
[----:B------:R-:W-:-:S13]  /*24a0*/  ISETP.NE.AND P0, PT, R42, 0x3, PT ;  /* 0x000000032a00780c */ /* 0x000fda0003f05270 */
[----:B------:R-:W-:Y:S05]  /*24b0*/  @!P0 BRA `(.L_x_34) ;  /* 0x0000000000048947 */ /* 0x000fea0003800000 */
[----:B------:R-:W-:Y:S01]  /*24c0*/  BPT.TRAP 0x1 ;  /* 0x000000040000795c */ /* 0x000fe20000300000 */
.L_x_34:
[----:B------:R-:W-:Y:S01]  /*24d0*/  UIADD3 UR8, UR5, UR16, URZ ;  /* 0x0000001005087290 */ /* 0x000fe2000fffe03f */
[----:B------:R-:W-:-:S03]  /*24e0*/  ISETP.GT.U32.AND P0, PT, R8, 0x1, PT ;  /* 0x000000010800780c */ /* 0x000fc60003f04070 */
[----:B------:R-:W-:-:S04]  /*24f0*/  UIMAD.WIDE.U32 UR6, UR8, 0x6c16c16d, URZ ;  /* 0x6c16c16d080678a5 */ /* 0x000fc8000f8e003f */
[----:B------:R-:W-:-:S04]  /*2500*/  UIADD3 UR6, UR8, -UR7, URZ ;  /* 0x8000000708067290 */ /* 0x000fc8000fffe03f */
[----:B------:R-:W-:-:S04]  /*2510*/  ULEA.HI UR6, UR6, UR7, URZ, 0x1f ;  /* 0x0000000706067291 */ /* 0x000fc8000f8ff83f */
[----:B------:R-:W-:-:S04]  /*2520*/  USHF.R.U32.HI UR6, URZ, 0x5, UR6 ;  /* 0x000000053f067899 */ /* 0x000fc80008011606 */
[----:B------:R-:W-:-:S04]  /*2530*/  UIMAD UR6, UR6, -0x2d, UR8 ;  /* 0xffffffd3060678a4 */ /* 0x000fc8000f8e0208 */
[----:B------:R-:W-:-:S04]  /*2540*/  ULEA UR6, UR6, UR12, 0x3 ;  /* 0x0000000c06067291 */ /* 0x000fc8000f8e183f */
[----:B------:R-:W-:-:S04]  /*2550*/  UIADD3 UR6, UR6, 0x168, URZ ;  /* 0x0000016806067890 */ /* 0x000fc8000fffe03f */
[----:B------:R-:W-:-:S09]  /*2560*/  UPRMT UR6, URZ, 0x654, UR6 ;  /* 0x000006543f067896 */ /* 0x000fd20008000006 */
[----:B------:R-:W-:Y:S01]  /*2570*/  SYNCS.ARRIVE.TRANS64.RED.A1T0 RZ, [UR6], RZ ;  /* 0x000000ffffff79a7 */ /* 0x000fe20008100406 */
[----:B------:R-:W-:Y:S05]  /*2580*/  @P0 BRA `(.L_x_33) ;  /* 0x0000000000040947 */ /* 0x000fea0003800000 */
[----:B------:R-:W-:Y:S01]  /*2590*/  BPT.TRAP 0x1 ;  /* 0x000000040000795c */ /* 0x000fe20000300000 */
.L_x_33:
[----:B0-----:R-:W-:Y:S01]  /*25a0*/  SHF.L.U32 R7, R43, 0x1f, RZ ;  /* 0x0000001f2b077819 */ /* 0x001fe200000006ff */
[----:B------:R-:W-:Y:S01]  /*25b0*/  UISETP.GE.U32.AND UP1, UPT, UR25, 0x2d, UPT ;  /* 0x0000002d1900788c */ /* 0x000fe2000bf26070 */
[----:B------:R-:W-:Y:S01]  /*25c0*/  IMAD.SHL.U32 R28, R6, 0x40, RZ ;  /* 0x00000040061c7824 */ /* 0x000fe200078e00ff */
[----:B------:R-:W-:Y:S01]  /*25d0*/  UIADD3 UR8, UR5, UR25, URZ ;  /* 0x0000001905087290 */ /* 0x000fe2000fffe03f */
[----:B------:R-:W0:Y:S03]  /*25e0*/  SYNCS.PHASECHK.TRANS64.TRYWAIT P0, [UR17+0x8], R7 ;  /* 0x00000807ff0075a7 */ /* 0x000e260008000151 */
[----:B------:R-:W-:-:S04]  /*25f0*/  UISETP.GT.U32.AND UP0, UPT, UR8, 0x2c, UPT ;  /* 0x0000002c0800788c */ /* 0x000fc8000bf04070 */
[----:B------:R-:W-:Y:S02]  /*2600*/  UISETP.LT.U32.AND UP0, UPT, UR25, 0x2d, UP0 ;  /* 0x0000002d1900788c */ /* 0x000fe40008701070 */
[----:B------:R-:W-:Y:S02]  /*2610*/  @UP1 UIMAD.WIDE.U32 UR6, UR8, 0x6c16c16d, URZ ;  /* 0x6c16c16d080618a5 */ /* 0x000fe4000f8e003f */
[----:B------:R-:W-:Y:S02]  /*2620*/  USEL UR6, URZ, 0x1, !UP0 ;  /* 0x000000013f067887 */ /* 0x000fe4000c000000 */
[----:B------:R-:W-:Y:S02]  /*2630*/  @UP1 UIADD3 UR5, UR8, -UR7, URZ ;  /* 0x8000000708051290 */ /* 0x000fe4000fffe03f */
[----:B------:R-:W-:Y:S02]  /*2640*/  ULOP3.LUT UR4, UR4, UR6, URZ, 0x3c, !UPT ;  /* 0x0000000604047292 */ /* 0x000fe4000f8e3c3f */
[----:B------:R-:W-:-:S04]  /*2650*/  @UP1 ULEA.HI UR5, UR5, UR7, URZ, 0x1f ;  /* 0x0000000705051291 */ /* 0x000fc8000f8ff83f */
[----:B------:R-:W-:-:S04]  /*2660*/  @UP1 USHF.R.U32.HI UR5, URZ, 0x5, UR5 ;  /* 0x000000053f051899 */ /* 0x000fc80008011605 */
[----:B------:R-:W-:Y:S01]  /*2670*/  @UP1 ULOP3.LUT UR4, UR4, 0x1, UR5, 0x78, !UPT ;  /* 0x0000000104041892 */ /* 0x000fe2000f8e7805 */
[----:B0-----:R-:W-:Y:S11]  /*2680*/  @!P0 BRA `(.L_x_35) ;  /* 0x0000003800a88947 */ /* 0x001ff60003800000 */
.L_x_122:
[----:B------:R-:W-:Y:S01]  /*2690*/  ULDC UR5, c[0x0][0x284] ;  /* 0x0000a10000057ab9 */ /* 0x000fe20000000800 */
[----:B------:R-:W-:Y:S01]  /*26a0*/  IMAD.SHL.U32 R29, R5, 0x10, RZ ;  /* 0x00000010051d7824 */ /* 0x000fe200078e00ff */
[----:B------:R-:W-:Y:S01]  /*26b0*/  ISETP.GE.AND P0, PT, R28, UR5, PT ;  /* 0x000000051c007c0c */ /* 0x000fe2000bf06270 */
[----:B------:R-:W-:-:S03]  /*26c0*/  ULDC UR5, c[0x0][0x288] ;  /* 0x0000a20000057ab9 */ /* 0x000fc60000000800 */
[----:B------:R-:W-:-:S13]  /*26d0*/  ISETP.GE.OR P0, PT, R29, UR5, P0 ;  /* 0x000000051d007c0c */ /* 0x000fda0008706670 */
[----:B------:R-:W-:Y:S05]  /*26e0*/  @P0 BRA `(.L_x_36) ;  /* 0x0000000800ec0947 */ /* 0x000fea0003800000 */
[----:B------:R-:W-:Y:S01]  /*26f0*/  SHF.R.S32.HI R41, RZ, 0x1f, R4 ;  /* 0x0000001fff297819 */ /* 0x000fe20000011404 */
[----:B------:R-:W1:Y:S01]  /*2700*/  LDC.64 R30, c[0x0][0x5c0] ;  /* 0x00017000ff1e7b82 */ /* 0x000e620000000a00 */
[----:B------:R-:W-:Y:S01]  /*2710*/  ULDC.64 UR6, c[0x0][0x5d0] ;  /* 0x0001740000067ab9 */ /* 0x000fe20000000a00 */
[----:B------:R-:W-:Y:S01]  /*2720*/  IMAD.WIDE R24, R6, 0x40, R14 ;  /* 0x0000004006187825 */ /* 0x000fe200078e020e */
[----:B------:R-:W-:Y:S01]  /*2730*/  SHF.R.S32.HI R40, RZ, 0x1f, R29 ;  /* 0x0000001fff287819 */ /* 0x000fe2000001141d */
[----:B------:R-:W-:Y:S02]  /*2740*/  BSSY B0, `(.L_x_36) ;  /* 0x00000b5000007945 */ /* 0x000fe40003800000 */
[----:B------:R-:W-:Y:S02]  /*2750*/  IMAD R5, R41, UR6, RZ ;  /* 0x0000000629057c24 */ /* 0x000fe4000f8e02ff */
[----:B0-----:R-:W-:-:S04]  /*2760*/  IMAD.WIDE.U32 R22, R4, UR6, R16 ;  /* 0x0000000604167c25 */ /* 0x001fc8000f8e0010 */
[----:B------:R-:W-:Y:S01]  /*2770*/  IMAD R5, R4, UR7, R5 ;  /* 0x0000000704057c24 */ /* 0x000fe2000f8e0205 */
[----:B------:R-:W-:Y:S01]  /*2780*/  IADD3 R6, P0, R29, R22, RZ ;  /* 0x000000161d067210 */ /* 0x000fe20007f1e0ff */
[----:B------:R-:W-:Y:S01]  /*2790*/  ULDC.64 UR6, c[0x0][0x5c8] ;  /* 0x0001720000067ab9 */ /* 0x000fe20000000a00 */
[----:B------:R-:W-:Y:S02]  /*27a0*/  IMAD.IADD R44, R18, 0x1, -R29 ;  /* 0x00000001122c7824 */ /* 0x000fe400078e0a1d */
[----:B------:R-:W-:Y:S01]  /*27b0*/  IADD3.X R7, R40, R23, R5, P0, !PT ;  /* 0x0000001728077210 */ /* 0x000fe200007fe405 */
[----:B------:R-:W-:Y:S01]  /*27c0*/  IMAD R27, R25, UR6, RZ ;  /* 0x00000006191b7c24 */ /* 0x000fe2000f8e02ff */
[----:B-----5:R-:W-:Y:S01]  /*27d0*/  FSETP.NEU.AND P0, PT, R12, RZ, PT ;  /* 0x000000ff0c00720b */ /* 0x020fe20003f0d000 */
[----:B------:R-:W-:-:S04]  /*27e0*/  IMAD.WIDE.U32 R6, R24, UR6, R6 ;  /* 0x0000000618067c25 */ /* 0x000fc8000f8e0006 */
[----:B------:R-:W-:Y:S01]  /*27f0*/  IMAD R27, R24, UR7, R27 ;  /* 0x00000007181b7c24 */ /* 0x000fe2000f8e021b */
[C---:B-1----:R-:W-:Y:S02]  /*2800*/  IADD3 R26, P1, R6.reuse, R30, RZ ;  /* 0x0000001e061a7210 */ /* 0x042fe40007f3e0ff */
[----:B------:R-:W-:Y:S01]  /*2810*/  IADD3 R6, P3, P4, R6, UR14, R30 ;  /* 0x0000000e06067c10 */ /* 0x000fe2000fc7e01e */
[----:B------:R-:W-:Y:S02]  /*2820*/  IMAD.IADD R22, R7, 0x1, R27 ;  /* 0x0000000107167824 */ /* 0x000fe400078e021b */
[----:B------:R-:W-:Y:S02]  /*2830*/  IMAD.IADD R30, R21, 0x1, -R28 ;  /* 0x00000001151e7824 */ /* 0x000fe400078e0a1c */
[C-C-:B------:R-:W-:Y:S01]  /*2840*/  IMAD.X R27, R22.reuse, 0x1, R31.reuse, P1 ;  /* 0x00000001161b7824 */ /* 0x140fe200008e061f */
[----:B------:R-:W-:Y:S01]  /*2850*/  IADD3.X R7, R22, UR15, R31, P3, P4 ;  /* 0x0000000f16077c10 */ /* 0x000fe20009fe841f */
[----:B------:R-:W-:Y:S06]  /*2860*/  @!P0 BRA `(.L_x_37) ;  /* 0x0000000800008947 */ /* 0x000fec0003800000 */
[----:B------:R-:W-:Y:S01]  /*2870*/  ULDC.64 UR6, c[0x0][0x5b8] ;  /* 0x00016e0000067ab9 */ /* 0x000fe20000000a00 */
[----:B------:R-:W-:Y:S01]  /*2880*/  ULDC.64 UR10, c[0x0][0x5a8] ;  /* 0x00016a00000a7ab9 */ /* 0x000fe20000000a00 */
[----:B------:R-:W-:Y:S01]  /*2890*/  IMAD.WIDE.U32 R22, R4, UR6, R16 ;  /* 0x0000000604167c25 */ /* 0x000fe2000f8e0010 */
[----:B------:R-:W-:Y:S01]  /*28a0*/  BSSY B1, `(.L_x_38) ;  /* 0x0000010000017945 */ /* 0x000fe20003800000 */
[----:B------:R-:W-:Y:S02]  /*28b0*/  PRMT R28, RZ, 0x7610, R28 ;  /* 0x00007610ff1c7816 */ /* 0x000fe4000000001c */
[----:B------:R-:W-:Y:S01]  /*28c0*/  IMAD R5, R41, UR6, RZ ;  /* 0x0000000629057c24 */ /* 0x000fe2000f8e02ff */
[----:B------:R-:W-:-:S03]  /*28d0*/  IADD3 R22, P0, R29, R22, RZ ;  /* 0x000000161d167210 */ /* 0x000fc60007f1e0ff */
[----:B------:R-:W-:Y:S01]  /*28e0*/  IMAD R5, R4, UR7, R5 ;  /* 0x0000000704057c24 */ /* 0x000fe2000f8e0205 */
[----:B------:R-:W-:Y:S02]  /*28f0*/  ULDC.64 UR6, c[0x0][0x5b0] ;  /* 0x00016c0000067ab9 */ /* 0x000fe40000000a00 */
[----:B------:R-:W-:Y:S02]  /*2900*/  IMAD R29, R25, UR6, RZ ;  /* 0x00000006191d7c24 */ /* 0x000fe4000f8e02ff */
[----:B------:R-:W-:Y:S02]  /*2910*/  IADD3.X R23, R40, R23, R5, P0, !PT ;  /* 0x0000001728177210 */ /* 0x000fe400007fe405 */
[----:B------:R-:W-:Y:S01]  /*2920*/  ISETP.GE.AND P0, PT, R30, 0x1, PT ;  /* 0x000000011e00780c */ /* 0x000fe20003f06270 */
[C---:B------:R-:W-:Y:S02]  /*2930*/  IMAD R29, R24.reuse, UR7, R29 ;  /* 0x00000007181d7c24 */ /* 0x040fe4000f8e021d */
[----:B------:R-:W-:Y:S01]  /*2940*/  IMAD.WIDE.U32 R4, R24, UR6, R22 ;  /* 0x0000000618047c25 */ /* 0x000fe2000f8e0016 */
[----:B------:R-:W-:-:S02]  /*2950*/  ISETP.LT.OR P4, PT, R44, 0x1, !P0 ;  /* 0x000000012c00780c */ /* 0x000fc40004781670 */
[----:B------:R-:W-:-:S04]  /*2960*/  IADD3 R4, P1, R4, UR10, RZ ;  /* 0x0000000a04047c10 */ /* 0x000fc8000ff3e0ff */
[----:B------:R-:W-:-:S07]  /*2970*/  IADD3.X R5, R5, UR11, R29, P1, !PT ;  /* 0x0000000b05057c10 */ /* 0x000fce0008ffe41d */
[----:B------:R-:W-:Y:S05]  /*2980*/  @P4 BRA `(.L_x_39) ;  /* 0x0000000000044947 */ /* 0x000fea0003800000 */
[----:B------:R0:W5:Y:S02]  /*2990*/  LDG.E.U8 R28, desc[UR22][R4.64] ;  /* 0x00000016041c7981 */ /* 0x000164000c1e1100 */
.L_x_39:
[----:B------:R-:W-:Y:S05]  /*29a0*/  BSYNC B1 ;  /* 0x0000000000017941 */ /* 0x000fea0003800000 */
.L_x_38:
[----:B-----5:R-:W-:Y:S01]  /*29b0*/  LOP3.LUT R28, R28, 0xff, RZ, 0xc0, !PT ;  /* 0x000000ff1c1c7812 */ /* 0x020fe200078ec0ff */
[----:B------:R-:W-:Y:S01]  /*29c0*/  BSSY B1, `(.L_x_40) ;  /* 0x000000b000017945 */ /* 0x000fe20003800000 */
[----:B------:R-:W-:Y:S02]  /*29d0*/  ISETP.LT.OR P3, PT, R44, 0x2, !P0 ;  /* 0x000000022c00780c */ /* 0x000fe40004761670 */
[----:B------:R-:W-:-:S05]  /*29e0*/  F2FP.F16.E4M3.UNPACK_B R28, R28 ;  /* 0x0000001cff1c723e */ /* 0x000fca00020006ff */
[----:B------:R-:W-:-:S05]  /*29f0*/  HADD2.F32 R29, -RZ, R28.H0_H0 ;  /* 0x2000001cff1d7230 */ /* 0x000fca0000004100 */
[----:B------:R-:W-:-:S04]  /*2a00*/  FMUL R28, R29, R12 ;  /* 0x0000000c1d1c7220 */ /* 0x000fc80000400000 */
[----:B------:R-:W-:-:S05]  /*2a10*/  FFMA R28, R39, R11, R28 ;  /* 0x0000000b271c7223 */ /* 0x000fca000000001c */
[----:B------:R-:W-:Y:S02]  /*2a20*/  F2FP.SATFINITE.E4M3.F32.PACK_AB_MERGE_C R29, RZ, R28, RZ ;  /* 0x0000001cff1d723e */ /* 0x000fe400048070ff */
[----:B------:R-:W-:-:S03]  /*2a30*/  PRMT R28, RZ, 0x7610, R28 ;  /* 0x00007610ff1c7816 */ /* 0x000fc6000000001c */
[----:B------:R1:W-:Y:S01]  /*2a40*/  @!P4 STG.E.U8 desc[UR22][R26.64], R29 ;  /* 0x0000001d1a00c986 */ /* 0x0003e2000c101116 */
[----:B------:R-:W-:Y:S05]  /*2a50*/  @P3 BRA `(.L_x_41) ;  /* 0x0000000000043947 */ /* 0x000fea0003800000 */
[----:B------:R2:W5:Y:S02]  /*2a60*/  LDG.E.U8 R28, desc[UR22][R4.64+0x1] ;  /* 0x00000116041c7981 */ /* 0x000564000c1e1100 */
.L_x_41:
[----:B------:R-:W-:Y:S05]  /*2a70*/  BSYNC B1 ;  /* 0x0000000000017941 */ /* 0x000fea0003800000 */
.L_x_40:
[----:B-----5:R-:W-:Y:S01]  /*2a80*/  LOP3.LUT R28, R28, 0xff, RZ, 0xc0, !PT ;  /* 0x000000ff1c1c7812 */ /* 0x020fe200078ec0ff */
[----:B------:R-:W-:Y:S01]  /*2a90*/  BSSY B1, `(.L_x_42) ;  /* 0x0000013000017945 */ /* 0x000fe20003800000 */
[----:B------:R-:W-:Y:S02]  /*2aa0*/  IADD3 R31, P1, R24, 0x8, RZ ;  /* 0x00000008181f7810 */ /* 0x000fe40007f3e0ff */
[----:B------:R-:W-:-:S03]  /*2ab0*/  F2FP.F16.E4M3.UNPACK_B R28, R28 ;  /* 0x0000001cff1c723e */ /* 0x000fc600020006ff */
[----:B------:R-:W-:Y:S01]  /*2ac0*/  IMAD.X R24, RZ, RZ, R25, P1 ;  /* 0x000000ffff187224 */ /* 0x000fe200008e0619 */
[----:B------:R-:W-:Y:S01]  /*2ad0*/  ISETP.GE.AND P1, PT, R30, 0x9, PT ;  /* 0x000000091e00780c */ /* 0x000fe20003f26270 */
[----:B-1----:R-:W-:Y:S02]  /*2ae0*/  HADD2.F32 R29, -RZ, R28.H0_H0 ;  /* 0x2000001cff1d7230 */ /* 0x002fe40000004100 */
[----:B------:R-:W-:Y:S01]  /*2af0*/  IMAD R24, R24, UR6, RZ ;  /* 0x0000000618187c24 */ /* 0x000fe2000f8e02ff */
[----:B------:R-:W-:Y:S01]  /*2b00*/  ISETP.LT.OR P5, PT, R44, 0x1, !P1 ;  /* 0x000000012c00780c */ /* 0x000fe20004fa1670 */
[----:B------:R-:W-:-:S04]  /*2b10*/  IMAD.WIDE.U32 R22, R31, UR6, R22 ;  /* 0x000000061f167c25 */ /* 0x000fc8000f8e0016 */
[----:B------:R-:W-:Y:S01]  /*2b20*/  FMUL R29, R29, R12 ;  /* 0x0000000c1d1d7220 */ /* 0x000fe20000400000 */
[----:B------:R-:W-:-:S03]  /*2b30*/  IMAD R31, R31, UR7, R24 ;  /* 0x000000071f1f7c24 */ /* 0x000fc6000f8e0218 */
[----:B------:R-:W-:Y:S01]  /*2b40*/  FFMA R29, R38, R11, R29 ;  /* 0x0000000b261d7223 */ /* 0x000fe2000000001d */
[----:B------:R-:W-:Y:S02]  /*2b50*/  IADD3 R22, P4, R22, UR10, RZ ;  /* 0x0000000a16167c10 */ /* 0x000fe4000ff9e0ff */
[----:B------:R-:W-:Y:S02]  /*2b60*/  PRMT R24, RZ, 0x7610, R24 ;  /* 0x00007610ff187816 */ /* 0x000fe40000000018 */
[----:B------:R-:W-:Y:S02]  /*2b70*/  F2FP.SATFINITE.E4M3.F32.PACK_AB_MERGE_C R29, RZ, R29, RZ ;  /* 0x0000001dff1d723e */ /* 0x000fe400048070ff */
[----:B------:R-:W-:-:S03]  /*2b80*/  IADD3.X R23, R23, UR11, R31, P4, !PT ;  /* 0x0000000b17177c10 */ /* 0x000fc6000a7fe41f */
[----:B------:R1:W-:Y:S01]  /*2b90*/  @!P3 STG.E.U8 desc[UR22][R26.64+0x1], R29 ;  /* 0x0000011d1a00b986 */ /* 0x0003e2000c101116 */
[----:B------:R-:W-:Y:S05]  /*2ba0*/  @P5 BRA `(.L_x_43) ;  /* 0x0000000000045947 */ /* 0x000fea0003800000 */
[----:B------:R3:W5:Y:S02]  /*2bb0*/  LDG.E.U8 R24, desc[UR22][R22.64] ;  /* 0x0000001616187981 */ /* 0x000764000c1e1100 */
.L_x_43:
[----:B------:R-:W-:Y:S05]  /*2bc0*/  BSYNC B1 ;  /* 0x0000000000017941 */ /* 0x000fea0003800000 */
.L_x_42:
        /* <DEDUP_REMOVED lines=12> */
.L_x_45:
[----:B------:R-:W-:Y:S05]  /*2c90*/  BSYNC B1 ;  /* 0x0000000000017941 */ /* 0x000fea0003800000 */
.L_x_44:
[----:B-----5:R-:W-:Y:S01]  /*2ca0*/  LOP3.LUT R24, R24, 0xff, RZ, 0xc0, !PT ;  /* 0x000000ff18187812 */ /* 0x020fe200078ec0ff */
[----:B------:R-:W-:Y:S01]  /*2cb0*/  BSSY B1, `(.L_x_46) ;  /* 0x000000b000017945 */ /* 0x000fe20003800000 */
[----:B------:R-:W-:Y:S02]  /*2cc0*/  ISETP.LT.OR P4, PT, R44, 0x9, !P0 ;  /* 0x000000092c00780c */ /* 0x000fe40004781670 */
[----:B------:R-:W-:-:S05]  /*2cd0*/  F2FP.F16.E4M3.UNPACK_B R24, R24 ;  /* 0x00000018ff18723e */ /* 0x000fca00020006ff */
[----:B----4-:R-:W-:Y:S01]  /*2ce0*/  HADD2.F32 R25, -RZ, R24.H0_H0 ;  /* 0x20000018ff197230 */ /* 0x010fe20000004100 */
[----:B------:R-:W-:-:S04]  /*2cf0*/  PRMT R24, RZ, 0x7610, R24 ;  /* 0x00007610ff187816 */ /* 0x000fc80000000018 */
[----:B------:R-:W-:-:S04]  /*2d00*/  FMUL R25, R25, R12 ;  /* 0x0000000c19197220 */ /* 0x000fc80000400000 */
[----:B------:R-:W-:-:S05]  /*2d10*/  FFMA R25, R36, R11, R25 ;  /* 0x0000000b24197223 */ /* 0x000fca0000000019 */
[----:B------:R-:W-:-:S05]  /*2d20*/  F2FP.SATFINITE.E4M3.F32.PACK_AB_MERGE_C R25, RZ, R25, RZ ;  /* 0x00000019ff19723e */ /* 0x000fca00048070ff */
[----:B------:R4:W-:Y:S01]  /*2d30*/  @!P3 STG.E.U8 desc[UR22][R6.64+0x1], R25 ;  /* 0x000001190600b986 */ /* 0x0009e2000c101116 */
[----:B------:R-:W-:Y:S05]  /*2d40*/  @P4 BRA `(.L_x_47) ;  /* 0x0000000000044947 */ /* 0x000fea0003800000 */
[----:B------:R0:W5:Y:S02]  /*2d50*/  LDG.E.U8 R24, desc[UR22][R4.64+0x8] ;  /* 0x0000081604187981 */ /* 0x000164000c1e1100 */
.L_x_47:
[----:B------:R-:W-:Y:S05]  /*2d60*/  BSYNC B1 ;  /* 0x0000000000017941 */ /* 0x000fea0003800000 */
.L_x_46:
[----:B-----5:R-:W-:Y:S01]  /*2d70*/  LOP3.LUT R24, R24, 0xff, RZ, 0xc0, !PT ;  /* 0x000000ff18187812 */ /* 0x020fe200078ec0ff */
[----:B------:R-:W-:Y:S01]  /*2d80*/  BSSY B1, `(.L_x_48) ;  /* 0x000000b000017945 */ /* 0x000fe20003800000 */
[----:B------:R-:W-:Y:S02]  /*2d90*/  ISETP.LT.OR P0, PT, R44, 0xa, !P0 ;  /* 0x0000000a2c00780c */ /* 0x000fe40004701670 */
[----:B------:R-:W-:-:S05]  /*2da0*/  F2FP.F16.E4M3.UNPACK_B R24, R24 ;  /* 0x00000018ff18723e */ /* 0x000fca00020006ff */
[----:B----4-:R-:W-:-:S05]  /*2db0*/  HADD2.F32 R25, -RZ, R24.H0_H0 ;  /* 0x20000018ff197230 */ /* 0x010fca0000004100 */
[----:B------:R-:W-:-:S04]  /*2dc0*/  FMUL R24, R25, R12 ;  /* 0x0000000c19187220 */ /* 0x000fc80000400000 */
[----:B------:R-:W-:-:S05]  /*2dd0*/  FFMA R24, R35, R11, R24 ;  /* 0x0000000b23187223 */ /* 0x000fca0000000018 */
[----:B------:R-:W-:Y:S02]  /*2de0*/  F2FP.SATFINITE.E4M3.F32.PACK_AB_MERGE_C R25, RZ, R24, RZ ;  /* 0x00000018ff19723e */ /* 0x000fe400048070ff */
[----:B------:R-:W-:-:S03]  /*2df0*/  PRMT R24, RZ, 0x7610, R24 ;  /* 0x00007610ff187816 */ /* 0x000fc60000000018 */
[----:B------:R4:W-:Y:S01]  /*2e00*/  @!P4 STG.E.U8 desc[UR22][R26.64+0x8], R25 ;  /* 0x000008191a00c986 */ /* 0x0009e2000c101116 */
[----:B------:R-:W-:Y:S05]  /*2e10*/  @P0 BRA `(.L_x_49) ;  /* 0x0000000000040947 */ /* 0x000fea0003800000 */
[----:B------:R0:W5:Y:S02]  /*2e20*/  LDG.E.U8 R24, desc[UR22][R4.64+0x9] ;  /* 0x0000091604187981 */ /* 0x000164000c1e1100 */
.L_x_49:
[----:B------:R-:W-:Y:S05]  /*2e30*/  BSYNC B1 ;  /* 0x0000000000017941 */ /* 0x000fea0003800000 */
.L_x_48:
[----:B-----5:R-:W-:Y:S01]  /*2e40*/  LOP3.LUT R24, R24, 0xff, RZ, 0xc0, !PT ;  /* 0x000000ff18187812 */ /* 0x020fe200078ec0ff */
[----:B------:R-:W-:Y:S01]  /*2e50*/  BSSY B1, `(.L_x_50) ;  /* 0x000000b000017945 */ /* 0x000fe20003800000 */
[----:B------:R-:W-:Y:S02]  /*2e60*/  ISETP.LT.OR P3, PT, R44, 0x9, !P1 ;  /* 0x000000092c00780c */ /* 0x000fe40004f61670 */
[----:B------:R-:W-:Y:S02]  /*2e70*/  F2FP.F16.E4M3.UNPACK_B R24, R24 ;  /* 0x00000018ff18723e */ /* 0x000fe400020006ff */
[----:B0-2---:R-:W-:-:S03]  /*2e80*/  PRMT R4, RZ, 0x7610, R4 ;  /* 0x00007610ff047816 */ /* 0x005fc60000000004 */
[----:B------:R-:W-:-:S05]  /*2e90*/  HADD2.F32 R5, -RZ, R24.H0_H0 ;  /* 0x20000018ff057230 */ /* 0x000fca0000004100 */
[----:B------:R-:W-:-:S04]  /*2ea0*/  FMUL R5, R5, R12 ;  /* 0x0000000c05057220 */ /* 0x000fc80000400000 */
[----:B------:R-:W-:-:S05]  /*2eb0*/  FFMA R5, R34, R11, R5 ;  /* 0x0000000b22057223 */ /* 0x000fca0000000005 */
[----:B------:R-:W-:-:S05]  /*2ec0*/  F2FP.SATFINITE.E4M3.F32.PACK_AB_MERGE_C R5, RZ, R5, RZ ;  /* 0x00000005ff05723e */ /* 0x000fca00048070ff */
[----:B------:R0:W-:Y:S01]  /*2ed0*/  @!P0 STG.E.U8 desc[UR22][R26.64+0x9], R5 ;  /* 0x000009051a008986 */ /* 0x0001e2000c101116 */
[----:B------:R-:W-:Y:S05]  /*2ee0*/  @P3 BRA `(.L_x_51) ;  /* 0x0000000000043947 */ /* 0x000fea0003800000 */
[----:B------:R2:W5:Y:S02]  /*2ef0*/  LDG.E.U8 R4, desc[UR22][R22.64+0x8] ;  /* 0x0000081616047981 */ /* 0x000564000c1e1100 */
.L_x_51:
[----:B------:R-:W-:Y:S05]  /*2f00*/  BSYNC B1 ;  /* 0x0000000000017941 */ /* 0x000fea0003800000 */
.L_x_50:
[----:B-----5:R-:W-:Y:S01]  /*2f10*/  LOP3.LUT R4, R4, 0xff, RZ, 0xc0, !PT ;  /* 0x000000ff04047812 */ /* 0x020fe200078ec0ff */
[----:B------:R-:W-:Y:S01]  /*2f20*/  BSSY B1, `(.L_x_52) ;  /* 0x000000b000017945 */ /* 0x000fe20003800000 */
[----:B------:R-:W-:Y:S02]  /*2f30*/  ISETP.LT.OR P1, PT, R44, 0xa, !P1 ;  /* 0x0000000a2c00780c */ /* 0x000fe40004f21670 */
[----:B------:R-:W-:-:S05]  /*2f40*/  F2FP.F16.E4M3.UNPACK_B R4, R4 ;  /* 0x00000004ff04723e */ /* 0x000fca00020006ff */
[----:B0-----:R-:W-:-:S05]  /*2f50*/  HADD2.F32 R5, -RZ, R4.H0_H0 ;  /* 0x20000004ff057230 */ /* 0x001fca0000004100 */
[----:B------:R-:W-:-:S04]  /*2f60*/  FMUL R4, R5, R12 ;  /* 0x0000000c05047220 */ /* 0x000fc80000400000 */
[----:B------:R-:W-:-:S05]  /*2f70*/  FFMA R4, R33, R11, R4 ;  /* 0x0000000b21047223 */ /* 0x000fca0000000004 */
[----:B------:R-:W-:Y:S02]  /*2f80*/  F2FP.SATFINITE.E4M3.F32.PACK_AB_MERGE_C R5, RZ, R4, RZ ;  /* 0x00000004ff05723e */ /* 0x000fe400048070ff */
[----:B------:R-:W-:-:S03]  /*2f90*/  PRMT R4, RZ, 0x7610, R4 ;  /* 0x00007610ff047816 */ /* 0x000fc60000000004 */
[----:B------:R0:W-:Y:S01]  /*2fa0*/  @!P3 STG.E.U8 desc[UR22][R6.64+0x8], R5 ;  /* 0x000008050600b986 */ /* 0x0001e2000c101116 */
[----:B------:R-:W-:Y:S05]  /*2fb0*/  @P1 BRA `(.L_x_53) ;  /* 0x0000000000041947 */ /* 0x000fea0003800000 */
[----:B------:R0:W5:Y:S02]  /*2fc0*/  LDG.E.U8 R4, desc[UR22][R22.64+0x9] ;  /* 0x0000091616047981 */ /* 0x000164000c1e1100 */
.L_x_53:
[----:B------:R-:W-:Y:S05]  /*2fd0*/  BSYNC B1 ;  /* 0x0000000000017941 */ /* 0x000fea0003800000 */
.L_x_52:
[----:B------:R-:W-:Y:S05]  /*2fe0*/  @P1 BRA `(.L_x_54) ;  /* 0x0000000000a81947 */ /* 0x000fea0003800000 */
[----:B-----5:R-:W-:-:S04]  /*2ff0*/  LOP3.LUT R4, R4, 0xff, RZ, 0xc0, !PT ;  /* 0x000000ff04047812 */ /* 0x020fc800078ec0ff */
[----:B------:R-:W-:-:S05]  /*3000*/  F2FP.F16.E4M3.UNPACK_B R4, R4 ;  /* 0x00000004ff04723e */ /* 0x000fca00020006ff */
[----:B0-----:R-:W-:-:S05]  /*3010*/  HADD2.F32 R5, -RZ, R4.H0_H0 ;  /* 0x20000004ff057230 */ /* 0x001fca0000004100 */
[----:B------:R-:W-:-:S04]  /*3020*/  FMUL R5, R5, R12 ;  /* 0x0000000c05057220 */ /* 0x000fc80000400000 */
[----:B------:R-:W-:-:S05]  /*3030*/  FFMA R5, R32, R11, R5 ;  /* 0x0000000b20057223 */ /* 0x000fca0000000005 */
[----:B------:R-:W-:-:S05]  /*3040*/  F2FP.SATFINITE.E4M3.F32.PACK_AB_MERGE_C R5, RZ, R5, RZ ;  /* 0x00000005ff05723e */ /* 0x000fca00048070ff */
[----:B------:R0:W-:Y:S01]  /*3050*/  STG.E.U8 desc[UR22][R6.64+0x9], R5 ;  /* 0x0000090506007986 */ /* 0x0001e2000c101116 */
[----:B------:R-:W-:Y:S05]  /*3060*/  BRA `(.L_x_54) ;  /* 0x0000000000887947 */ /* 0x000fea0003800000 */
.L_x_37:
[----:B------:R-:W-:Y:S01]  /*3070*/  ISETP.GE.AND P1, PT, R30, 0x1, PT ;  /* 0x000000011e00780c */ /* 0x000fe20003f26270 */
[-C--:B------:R-:W-:Y:S01]  /*3080*/  FMUL R39, R39, R11.reuse ;  /* 0x0000000b27277220 */ /* 0x080fe20000400000 */
[-C--:B------:R-:W-:Y:S01]  /*3090*/  FMUL R38, R38, R11.reuse ;  /* 0x0000000b26267220 */ /* 0x080fe20000400000 */
[----:B------:R-:W-:Y:S01]  /*30a0*/  ISETP.GE.AND P0, PT, R30, 0x9, PT ;  /* 0x000000091e00780c */ /* 0x000fe20003f06270 */
[-C--:B------:R-:W-:Y:S01]  /*30b0*/  FMUL R37, R37, R11.reuse ;  /* 0x0000000b25257220 */ /* 0x080fe20000400000 */
[----:B------:R-:W-:Y:S01]  /*30c0*/  ISETP.LT.OR P4, PT, R44, 0x1, !P1 ;  /* 0x000000012c00780c */ /* 0x000fe20004f81670 */
[-C--:B------:R-:W-:Y:S01]  /*30d0*/  FMUL R36, R36, R11.reuse ;  /* 0x0000000b24247220 */ /* 0x080fe20000400000 */
[----:B------:R-:W-:Y:S01]  /*30e0*/  ISETP.LT.OR P5, PT, R44, 0x2, !P1 ;  /* 0x000000022c00780c */ /* 0x000fe20004fa1670 */
[----:B------:R-:W-:Y:S01]  /*30f0*/  FMUL R35, R35, R11 ;  /* 0x0000000b23237220 */ /* 0x000fe20000400000 */
[----:B------:R-:W-:Y:S01]  /*3100*/  F2FP.SATFINITE.E4M3.F32.PACK_AB_MERGE_C R39, RZ, R39, RZ ;  /* 0x00000027ff27723e */ /* 0x000fe200048070ff */
[-C--:B------:R-:W-:Y:S01]  /*3110*/  FMUL R34, R34, R11.reuse ;  /* 0x0000000b22227220 */ /* 0x080fe20000400000 */
[----:B------:R-:W-:Y:S01]  /*3120*/  F2FP.SATFINITE.E4M3.F32.PACK_AB_MERGE_C R5, RZ, R38, RZ ;  /* 0x00000026ff05723e */ /* 0x000fe200048070ff */
[-C--:B------:R-:W-:Y:S01]  /*3130*/  FMUL R33, R33, R11.reuse ;  /* 0x0000000b21217220 */ /* 0x080fe20000400000 */
[----:B------:R-:W-:Y:S01]  /*3140*/  ISETP.LT.OR P3, PT, R44, 0x1, !P0 ;  /* 0x000000012c00780c */ /* 0x000fe20004761670 */
[----:B------:R-:W-:Y:S01]  /*3150*/  FMUL R32, R32, R11 ;  /* 0x0000000b20207220 */ /* 0x000fe20000400000 */
[----:B------:R-:W-:-:S02]  /*3160*/  ISETP.LT.OR P6, PT, R44, 0x9, !P0 ;  /* 0x000000092c00780c */ /* 0x000fc400047c1670 */
[----:B------:R-:W-:Y:S01]  /*3170*/  F2FP.SATFINITE.E4M3.F32.PACK_AB_MERGE_C R37, RZ, R37, RZ ;  /* 0x00000025ff25723e */ /* 0x000fe200048070ff */
[----:B------:R-:W-:Y:S01]  /*3180*/  @!P4 STG.E.U8 desc[UR22][R26.64], R39 ;  /* 0x000000271a00c986 */ /* 0x000fe2000c101116 */
[C---:B------:R-:W-:Y:S02]  /*3190*/  ISETP.LT.OR P4, PT, R44.reuse, 0x9, !P1 ;  /* 0x000000092c00780c */ /* 0x040fe40004f81670 */
[C---:B------:R-:W-:Y:S01]  /*31a0*/  ISETP.LT.OR P1, PT, R44.reuse, 0xa, !P1 ;  /* 0x0000000a2c00780c */ /* 0x040fe20004f21670 */
[----:B------:R0:W-:Y:S01]  /*31b0*/  @!P5 STG.E.U8 desc[UR22][R26.64+0x1], R5 ;  /* 0x000001051a00d986 */ /* 0x0001e2000c101116 */
[C---:B------:R-:W-:Y:S02]  /*31c0*/  ISETP.LT.OR P5, PT, R44.reuse, 0x2, !P0 ;  /* 0x000000022c00780c */ /* 0x040fe400047a1670 */
[----:B------:R-:W-:Y:S01]  /*31d0*/  ISETP.LT.OR P0, PT, R44, 0xa, !P0 ;  /* 0x0000000a2c00780c */ /* 0x000fe20004701670 */
[----:B------:R1:W-:Y:S01]  /*31e0*/  @!P3 STG.E.U8 desc[UR22][R6.64], R37 ;  /* 0x000000250600b986 */ /* 0x0003e2000c101116 */
[----:B------:R-:W-:-:S02]  /*31f0*/  F2FP.SATFINITE.E4M3.F32.PACK_AB_MERGE_C R35, RZ, R35, RZ ;  /* 0x00000023ff23723e */ /* 0x000fc400048070ff */
[----:B------:R-:W-:Y:S02]  /*3200*/  F2FP.SATFINITE.E4M3.F32.PACK_AB_MERGE_C R23, RZ, R34, RZ ;  /* 0x00000022ff17723e */ /* 0x000fe400048070ff */
[----:B------:R-:W-:Y:S02]  /*3210*/  F2FP.SATFINITE.E4M3.F32.PACK_AB_MERGE_C R33, RZ, R33, RZ ;  /* 0x00000021ff21723e */ /* 0x000fe400048070ff */
[----:B------:R-:W-:Y:S02]  /*3220*/  F2FP.SATFINITE.E4M3.F32.PACK_AB_MERGE_C R25, RZ, R32, RZ ;  /* 0x00000020ff19723e */ /* 0x000fe400048070ff */
[----:B0-----:R-:W-:-:S05]  /*3230*/  F2FP.SATFINITE.E4M3.F32.PACK_AB_MERGE_C R5, RZ, R36, RZ ;  /* 0x00000024ff05723e */ /* 0x001fca00048070ff */
[----:B------:R1:W-:Y:S04]  /*3240*/  @!P5 STG.E.U8 desc[UR22][R6.64+0x1], R5 ;  /* 0x000001050600d986 */ /* 0x0003e8000c101116 */
[----:B------:R1:W-:Y:S04]  /*3250*/  @!P4 STG.E.U8 desc[UR22][R26.64+0x8], R35 ;  /* 0x000008231a00c986 */ /* 0x0003e8000c101116 */
[----:B------:R1:W-:Y:S04]  /*3260*/  @!P1 STG.E.U8 desc[UR22][R26.64+0x9], R23 ;  /* 0x000009171a009986 */ /* 0x0003e8000c101116 */
[----:B------:R1:W-:Y:S04]  /*3270*/  @!P6 STG.E.U8 desc[UR22][R6.64+0x8], R33 ;  /* 0x000008210600e986 */ /* 0x0003e8000c101116 */
[----:B------:R1:W-:Y:S02]  /*3280*/  @!P0 STG.E.U8 desc[UR22][R6.64+0x9], R25 ;  /* 0x0000091906008986 */ /* 0x0003e4000c101116 */
.L_x_54:
[----:B------:R-:W-:Y:S05]  /*3290*/  BSYNC B0 ;  /* 0x0000000000007941 */ /* 0x000fea0003800000 */
.L_x_36:
[----:B------:R-:W-:Y:S01]  /*32a0*/  LEA R0, P0, R2, R0, 0x1 ;  /* 0x0000000002007211 */ /* 0x000fe200078008ff */
[----:B------:R-:W-:Y:S01]  /*32b0*/  ULDC.64 UR6, c[0x0][0x650] ;  /* 0x0001940000067ab9 */ /* 0x000fe20000000a00 */
[----:B-----5:R-:W-:Y:S01]  /*32c0*/  IMAD.U32 R4, RZ, RZ, UR18 ;  /* 0x00000012ff047e24 */ /* 0x020fe2000f8e00ff */
[----:B01----:R-:W-:Y:S01]  /*32d0*/  PRMT R7, RZ, 0x7610, R7 ;  /* 0x00007610ff077816 */ /* 0x003fe20000000007 */
[----:B------:R-:W-:Y:S02]  /*32e0*/  IMAD.MOV.U32 R6, RZ, RZ, -0x1 ;  /* 0xffffffffff067424 */ /* 0x000fe400078e00ff */
[----:B------:R-:W-:Y:S01]  /*32f0*/  IMAD.X R9, R10, 0x1, R9, P0 ;  /* 0x000000010a097824 */ /* 0x000fe200000e0609 */
[----:B------:R-:W-:Y:S01]  /*3300*/  ISETP.GE.U32.AND P0, PT, R0, UR6, PT ;  /* 0x0000000600007c0c */ /* 0x000fe2000bf06070 */
[----:B------:R0:W-:Y:S01]  /*3310*/  SYNCS.ARRIVE.TRANS64.A1T0 RZ, [R4+UR24], RZ ;  /* 0x000000ff04ff79a7 */ /* 0x0001e20008100018 */
[----:B------:R-:W-:Y:S02]  /*3320*/  IMAD.MOV.U32 R5, RZ, RZ, -0x1 ;  /* 0xffffffffff057424 */ /* 0x000fe400078e00ff */
[----:B------:R-:W-:Y:S01]  /*3330*/  ISETP.GE.U32.AND.EX P0, PT, R9, UR7, PT, P0 ;  /* 0x0000000709007c0c */ /* 0x000fe2000bf06100 */
[----:B0-----:R-:W-:-:S12]  /*3340*/  IMAD.MOV.U32 R4, RZ, RZ, -0x1 ;  /* 0xffffffffff047424 */ /* 0x001fd800078e00ff */
[----:B------:R-:W-:Y:S05]  /*3350*/  @P0 BRA `(.L_x_55) ;  /* 0x0000000400500947 */ /* 0x000fea0003800000 */
[----:B----4-:R-:W0:Y:S01]  /*3360*/  LDC.64 R24, c[0x0][0x628] ;  /* 0x00018a00ff187b82 */ /* 0x010e220000000a00 */
[----:B------:R-:W1:Y:S01]  /*3370*/  S2R R29, SR_CTAID.X ;  /* 0x00000000001d7919 */ /* 0x000e620000002500 */
[----:B--23--:R-:W-:Y:S02]  /*3380*/  IMAD.MOV.U32 R22, RZ, RZ, R0 ;  /* 0x000000ffff167224 */ /* 0x00cfe400078e0000 */
[----:B------:R-:W-:Y:S01]  /*3390*/  IMAD.MOV.U32 R23, RZ, RZ, R9 ;  /* 0x000000ffff177224 */ /* 0x000fe200078e0009 */
[----:B------:R-:W2:Y:S03]  /*33a0*/  S2R R32, SR_CTAID.Y ;  /* 0x0000000000207919 */ /* 0x000ea60000002600 */
[----:B------:R-:W3:Y:S08]  /*33b0*/  LDC R28, c[0x0][0x630] ;  /* 0x00018c00ff1c7b82 */ /* 0x000ef00000000800 */
[----:B------:R-:W4:Y:S01]  /*33c0*/  LDC.64 R30, c[0x0][0x620] ;  /* 0x00018800ff1e7b82 */ /* 0x000f220000000a00 */
[----:B0-----:R-:W-:-:S04]  /*33d0*/  ISETP.NE.U32.AND P0, PT, R24, RZ, PT ;  /* 0x000000ff1800720c */ /* 0x001fc80003f05070 */
[----:B------:R-:W-:-:S13]  /*33e0*/  ISETP.NE.AND.EX P0, PT, R25, RZ, PT, P0 ;  /* 0x000000ff1900720c */ /* 0x000fda0003f05300 */
[----:B-1234-:R-:W-:Y:S05]  /*33f0*/  @!P0 BRA `(.L_x_56) ;  /* 0x0000000000288947 */ /* 0x01efea0003800000 */
        /* <DEDUP_REMOVED lines=10> */
.L_x_56:
[-CC-:B------:R-:W-:Y:S01]  /*34a0*/  SHF.R.U64 R26, R22, R28.reuse, R23.reuse ;  /* 0x0000001c161a7219 */ /* 0x180fe20000001217 */
[----:B------:R-:W0:Y:S01]  /*34b0*/  LDC.64 R34, c[0x0][0x640] ;  /* 0x00019000ff227b82 */ /* 0x000e220000000a00 */
[----:B------:R-:W-:Y:S01]  /*34c0*/  SHF.R.U32.HI R4, RZ, R28, R23 ;  /* 0x0000001cff047219 */ /* 0x000fe20000011617 */
[----:B------:R-:W-:Y:S01]  /*34d0*/  ULDC UR5, c[0x0][0x150] ;  /* 0x0000540000057ab9 */ /* 0x000fe20000000800 */
[----:B------:R-:W-:Y:S02]  /*34e0*/  IADD3 R7, P0, RZ, -R26, RZ ;  /* 0x8000001aff077210 */ /* 0x000fe40007f1e0ff */
[----:B------:R-:W-:-:S03]  /*34f0*/  I2FP.F32.U32 R23, R29 ;  /* 0x0000001d00177245 */ /* 0x000fc60000201000 */
[----:B------:R-:W1:Y:S01]  /*3500*/  LDC R22, c[0x0][0x618] ;  /* 0x00018600ff167b82 */ /* 0x000e620000000800 */
[----:B------:R-:W-:Y:S02]  /*3510*/  IMAD.X R5, RZ, RZ, ~R4, P0 ;  /* 0x000000ffff057224 */ /* 0x000fe400000e0e04 */
[----:B------:R-:W-:Y:S01]  /*3520*/  FMUL R23, R23, UR5 ;  /* 0x0000000517177c20 */ /* 0x000fe20008400000 */
[----:B------:R-:W-:Y:S01]  /*3530*/  IMAD.MOV.U32 R4, RZ, RZ, R0 ;  /* 0x000000ffff047224 */ /* 0x000fe200078e0000 */
[----:B------:R-:W-:Y:S01]  /*3540*/  ULDC UR5, c[0x0][0x154] ;  /* 0x0000550000057ab9 */ /* 0x000fe20000000800 */
[-C--:B------:R-:W-:Y:S02]  /*3550*/  IMAD R6, R5, R30.reuse, RZ ;  /* 0x0000001e05067224 */ /* 0x080fe400078e02ff */
[----:B------:R-:W-:Y:S01]  /*3560*/  IMAD.MOV.U32 R5, RZ, RZ, R9 ;  /* 0x000000ffff057224 */ /* 0x000fe200078e0009 */
[----:B------:R-:W2:Y:S01]  /*3570*/  LDC R28, c[0x0][0x608] ;  /* 0x00018200ff1c7b82 */ /* 0x000ea20000000800 */
[----:B------:R-:W3:Y:S01]  /*3580*/  F2I.U32.TRUNC.NTZ R23, R23 ;  /* 0x0000001700177305 */ /* 0x000ee2000020f000 */
[----:B------:R-:W-:-:S04]  /*3590*/  IMAD.WIDE.U32 R4, R7, R30, R4 ;  /* 0x0000001e07047225 */ /* 0x000fc800078e0004 */
[----:B------:R-:W-:Y:S02]  /*35a0*/  IMAD R7, R7, R31, R6 ;  /* 0x0000001f07077224 */ /* 0x000fe400078e0206 */
[----:B------:R-:W4:Y:S01]  /*35b0*/  LDC R25, c[0x0][0x658] ;  /* 0x00019600ff197b82 */ /* 0x000f220000000800 */
[----:B0-----:R-:W-:Y:S01]  /*35c0*/  ISETP.NE.U32.AND P0, PT, R34, RZ, PT ;  /* 0x000000ff2200720c */ /* 0x001fe20003f05070 */
[----:B------:R-:W-:Y:S01]  /*35d0*/  IMAD.IADD R5, R5, 0x1, R7 ;  /* 0x0000000105057824 */ /* 0x000fe200078e0207 */
[----:B------:R-:W-:Y:S02]  /*35e0*/  I2FP.F32.U32 R7, R32 ;  /* 0x0000002000077245 */ /* 0x000fe40000201000 */
[----:B------:R-:W-:-:S03]  /*35f0*/  ISETP.NE.AND.EX P0, PT, R35, RZ, PT, P0 ;  /* 0x000000ff2300720c */ /* 0x000fc60003f05300 */
[----:B------:R-:W0:Y:S01]  /*3600*/  LDC R6, c[0x0][0x144] ;  /* 0x00005100ff067b82 */ /* 0x000e220000000800 */
[----:B------:R-:W-:Y:S01]  /*3610*/  FMUL R7, R7, UR5 ;  /* 0x0000000507077c20 */ /* 0x000fe20008400000 */
[-C--:B-1----:R-:W-:Y:S01]  /*3620*/  SHF.R.U64 R24, R4, R22.reuse, R5 ;  /* 0x0000001604187219 */ /* 0x082fe20000001205 */
[----:B---3--:R-:W-:Y:S01]  /*3630*/  IMAD.MOV R23, RZ, RZ, -R23 ;  /* 0x000000ffff177224 */ /* 0x008fe200078e0a17 */
[----:B------:R-:W-:Y:S01]  /*3640*/  SHF.R.U32.HI R5, RZ, R22, R5 ;  /* 0x00000016ff057219 */ /* 0x000fe20000011605 */
[----:B------:R1:W3:Y:S03]  /*3650*/  F2I.U32.TRUNC.NTZ R30, R7 ;  /* 0x00000007001e7305 */ /* 0x0002e6000020f000 */
[----:B------:R-:W1:Y:S01]  /*3660*/  LDC R31, c[0x0][0x148] ;  /* 0x00005200ff1f7b82 */ /* 0x000e620000000800 */
[-CC-:B--2---:R-:W-:Y:S02]  /*3670*/  SHF.R.U64 R27, R24, R28.reuse, R5.reuse ;  /* 0x0000001c181b7219 */ /* 0x184fe40000001205 */
[----:B------:R-:W-:-:S05]  /*3680*/  SHF.R.U32.HI R4, RZ, R28, R5 ;  /* 0x0000001cff047219 */ /* 0x000fca0000011605 */
[----:B------:R-:W2:Y:S01]  /*3690*/  LDC R33, c[0x0][0x648] ;  /* 0x00019200ff217b82 */ /* 0x000ea20000000800 */
[-CC-:B----4-:R-:W-:Y:S02]  /*36a0*/  SHF.R.U64 R28, R27, R25.reuse, R4.reuse ;  /* 0x000000191b1c7219 */ /* 0x190fe40000001204 */
[----:B------:R-:W-:-:S03]  /*36b0*/  SHF.R.U32.HI R5, RZ, R25, R4 ;  /* 0x00000019ff057219 */ /* 0x000fc60000011604 */
[----:B------:R-:W-:Y:S02]  /*36c0*/  IMAD.MOV.U32 R4, RZ, RZ, R28 ;  /* 0x000000ffff047224 */ /* 0x000fe400078e001c */
[----:B------:R-:W4:Y:S01]  /*36d0*/  LDC R36, c[0x0][0x638] ;  /* 0x00018e00ff247b82 */ /* 0x000f220000000800 */
[----:B0-----:R-:W-:-:S07]  /*36e0*/  IMAD R29, R6, R23, R29 ;  /* 0x00000017061d7224 */ /* 0x001fce00078e021d */
[----:B------:R-:W0:Y:S08]  /*36f0*/  LDC R37, c[0x0][0x610] ;  /* 0x00018400ff257b82 */ /* 0x000e300000000800 */
[----:B------:R-:W0:Y:S01]  /*3700*/  LDC R38, c[0x0][0x600] ;  /* 0x00018000ff267b82 */ /* 0x000e220000000800 */
[----:B-1-3--:R-:W-:Y:S05]  /*3710*/  @!P0 BRA `(.L_x_57) ;  /* 0x0000000000288947 */ /* 0x00afea0003800000 */
[----:B------:R-:W1:Y:S02]  /*3720*/  LDC R23, c[0x0][0x64c] ;  /* 0x00019300ff177b82 */ /* 0x000e640000000800 */
[----:B-1----:R-:W-:-:S05]  /*3730*/  IADD3 R23, P0, R28, R23, RZ ;  /* 0x000000171c177210 */ /* 0x002fca0007f1e0ff */
        /* <DEDUP_REMOVED lines=8> */
.L_x_57:
[----:B--2---:R-:W-:Y:S01]  /*37c0*/  SHF.R.U64 R5, R4, R33, R5 ;  /* 0x0000002104057219 */ /* 0x004fe20000001205 */
[----:B------:R-:W-:Y:S01]  /*37d0*/  IMAD.MOV R30, RZ, RZ, -R30 ;  /* 0x000000ffff1e7224 */ /* 0x000fe200078e0a1e */
[----:B------:R-:W-:Y:S02]  /*37e0*/  LOP3.LUT R4, R27, R20, RZ, 0xc0, !PT ;  /* 0x000000141b047212 */ /* 0x000fe400078ec0ff */
[----:B------:R-:W-:Y:S01]  /*37f0*/  LOP3.LUT R23, R24, R19, RZ, 0xc0, !PT ;  /* 0x0000001318177212 */ /* 0x000fe200078ec0ff */
[----:B------:R-:W-:Y:S02]  /*3800*/  IMAD.MOV R7, RZ, RZ, -R5 ;  /* 0x000000ffff077224 */ /* 0x000fe400078e0a05 */
[----:B------:R-:W-:Y:S02]  /*3810*/  IMAD R6, R13, R5, R4 ;  /* 0x000000050d067224 */ /* 0x000fe400078e0204 */
[----:B------:R-:W-:Y:S02]  /*3820*/  @P2 IMAD R29, R31, R30, R32 ;  /* 0x0000001e1f1d2224 */ /* 0x000fe400078e0220 */
[----:B----4-:R-:W-:-:S02]  /*3830*/  IMAD R4, R7, R36, R28 ;  /* 0x0000002407047224 */ /* 0x010fc400078e021c */
[----:B0-----:R-:W-:Y:S02]  /*3840*/  IMAD R6, R6, R37, R29 ;  /* 0x0000002506067224 */ /* 0x001fe400078e021d */
[----:B------:R-:W-:Y:S02]  /*3850*/  IMAD R23, R4, R38, R23 ;  /* 0x0000002604177224 */ /* 0x000fe400078e0217 */
[----:B------:R-:W-:Y:S02]  /*3860*/  IMAD.MOV.U32 R7, RZ, RZ, 0x1 ;  /* 0x00000001ff077424 */ /* 0x000fe400078e00ff */
[----:B------:R-:W-:Y:S01]  /*3870*/  IMAD.MOV.U32 R4, RZ, RZ, R26 ;  /* 0x000000ffff047224 */ /* 0x000fe200078e001a */
[----:B------:R-:W-:Y:S02]  /*3880*/  SEL R5, R23, R6, !P2 ;  /* 0x0000000617057207 */ /* 0x000fe40005000000 */
[----:B------:R-:W-:-:S07]  /*3890*/  SEL R6, R6, R23, !P2 ;  /* 0x0000001706067207 */ /* 0x000fce0005000000 */
.L_x_55:
[----:B------:R-:W-:Y:S01]  /*38a0*/  UIMAD.WIDE.U32 UR6, UR8, 0x6c16c16d, URZ ;  /* 0x6c16c16d080678a5 */ /* 0x000fe2000f8e003f */
[----:B------:R-:W-:Y:S02]  /*38b0*/  LOP3.LUT P0, RZ, R7, 0xff, RZ, 0xc0, !PT ;  /* 0x000000ff07ff7812 */ /* 0x000fe4000780c0ff */
[----:B------:R-:W-:Y:S01]  /*38c0*/  LOP3.LUT R43, R43, 0x1, RZ, 0x3c, !PT ;  /* 0x000000012b2b7812 */ /* 0x000fe200078e3cff */
[----:B------:R-:W-:-:S04]  /*38d0*/  UIADD3 UR5, UR8, -UR7, URZ ;  /* 0x8000000708057290 */ /* 0x000fc8000fffe03f */
[----:B------:R-:W-:-:S04]  /*38e0*/  ULEA.HI UR5, UR5, UR7, URZ, 0x1f ;  /* 0x0000000705057291 */ /* 0x000fc8000f8ff83f */
[----:B------:R-:W-:-:S04]  /*38f0*/  USHF.R.U32.HI UR5, URZ, 0x5, UR5 ;  /* 0x000000053f057899 */ /* 0x000fc80008011605 */
[----:B------:R-:W-:Y:S01]  /*3900*/  UIMAD UR5, UR5, -0x2d, UR8 ;  /* 0xffffffd3050578a4 */ /* 0x000fe2000f8e0208 */
[----:B------:R-:W-:Y:S11]  /*3910*/  @P0 BRA `(.L_x_58) ;  /* 0xffffffe000780947 */ /* 0x000ff6000383ffff */
[----:B------:R-:W-:Y:S05]  /*3920*/  EXIT ;  /* 0x000000000000794d */ /* 0x000fea0003800000 */
.L_x_14:
[----:B------:R-:W-:-:S08]  /*3930*/  ISETP.NE.AND P0, PT, R20, RZ, PT ;  /* 0x000000ff1400720c */ /* 0x000fd00003f05270 */
[----:B-----5:R-:W0:-:S00]  /*3940*/  USETMAXREG.DEALLOC.CTAPOOL 0x28 ;  /* 0x00000028000079c8 */ /* 0x020e0000080e0500 */
[----:B------:R-:W-:Y:S05]  /*3950*/  @P0 EXIT ;  /* 0x000000000000094d */ /* 0x000fea0003800000 */
[----:B0-----:R-:W-:Y:S01]  /*3960*/  LOP3.LUT P0, RZ, R16, 0xff, RZ, 0xc0, !PT ;  /* 0x000000ff10ff7812 */ /* 0x001fe2000780c0ff */
[----:B------:R-:W-:Y:S02]  /*3970*/  IMAD.MOV.U32 R11, RZ, RZ, 0x1 ;  /* 0x00000001ff0b7424 */ /* 0x000fe400078e00ff */
[----:B------:R-:W-:-:S10]  /*3980*/  IMAD.MOV.U32 R12, RZ, RZ, RZ ;  /* 0x000000ffff0c7224 */ /* 0x000fd400078e00ff */
[----:B------:R-:W-:Y:S05]  /*3990*/  @!P0 BRA `(.L_x_59) ;  /* 0x0000000c00188947 */ /* 0x000fea0003800000 */
[----:B------:R-:W-:Y:S01]  /*39a0*/  LOP3.LUT P0, RZ, R13, 0x1f, RZ, 0xc0, !PT ;  /* 0x0000001f0dff7812 */ /* 0x000fe2000780c0ff */
[----:B------:R-:W-:Y:S01]  /*39b0*/  ULDC UR5, c[0x0][0x658] ;  /* 0x0001960000057ab9 */ /* 0x000fe20000000800 */
[----:B------:R-:W-:Y:S01]  /*39c0*/  UMOV UR6, 0xffffffff ;  /* 0xffffffff00067882 */ /* 0x000fe20000000000 */
[----:B------:R-:W-:Y:S01]  /*39d0*/  BSSY B0, `(.L_x_59) ;  /* 0x00000c2000007945 */ /* 0x000fe20003800000 */
[----:B------:R-:W-:Y:S01]  /*39e0*/  USHF.L.U32 UR6, UR6, UR5, URZ ;  /* 0x0000000506067299 */ /* 0x000fe2000800063f */
[C---:B------:R-:W-:Y:S01]  /*39f0*/  ISETP.NE.AND P3, PT, R7.reuse, RZ, PT ;  /* 0x000000ff0700720c */ /* 0x040fe20003f65270 */
[----:B------:R-:W-:Y:S01]  /*3a00*/  IMAD.MOV.U32 R13, RZ, RZ, 0x1 ;  /* 0x00000001ff0d7424 */ /* 0x000fe200078e00ff */
[----:B------:R-:W-:Y:S01]  /*3a10*/  ISETP.NE.OR P0, PT, R7, RZ, !P0 ;  /* 0x000000ff0700720c */ /* 0x000fe20004705670 */
[----:B------:R-:W-:Y:S01]  /*3a20*/  IMAD.MOV.U32 R11, RZ, RZ, 0x1 ;  /* 0x00000001ff0b7424 */ /* 0x000fe200078e00ff */
[----:B------:R-:W-:Y:S01]  /*3a30*/  LOP3.LUT R15, R8, 0x2, RZ, 0xfc, !PT ;  /* 0x00000002080f7812 */ /* 0x000fe200078efcff */
[----:B------:R-:W-:Y:S01]  /*3a40*/  IMAD.MOV.U32 R12, RZ, RZ, RZ ;  /* 0x000000ffff0c7224 */ /* 0x000fe200078e00ff */
[----:B------:R-:W-:Y:S01]  /*3a50*/  ULDC UR4, c[0x0][0x600] ;  /* 0x0001800000047ab9 */ /* 0x000fe20000000800 */
[----:B------:R-:W-:Y:S01]  /*3a60*/  UMOV UR7, 0x1 ;  /* 0x0000000100077882 */ /* 0x000fe20000000000 */
[----:B------:R-:W-:-:S02]  /*3a70*/  UIADD3 UR22, UR13, 0x1, URZ ;  /* 0x000000010d167890 */ /* 0x000fc4000fffe03f */
[----:B------:R-:W-:Y:S02]  /*3a80*/  UIADD3 UR16, UR4, -0x1, URZ ;  /* 0xffffffff04107890 */ /* 0x000fe4000fffe03f */
[----:B------:R-:W-:Y:S02]  /*3a90*/  USHF.L.U32 UR18, UR7, UR5, URZ ;  /* 0x0000000507127299 */ /* 0x000fe4000800063f */
[----:B------:R-:W-:Y:S01]  /*3aa0*/  ULOP3.LUT UR17, URZ, UR6, URZ, 0x33, !UPT ;  /* 0x000000063f117292 */ /* 0x000fe2000f8e333f */
[----:B------:R-:W-:-:S11]  /*3ab0*/  ULDC.64 UR20, c[0x0][0x198] ;  /* 0x0000660000147ab9 */ /* 0x000fd60000000a00 */
.L_x_71:
[----:B------:R-:W-:-:S03]  /*3ac0*/  UMOV UR4, 0xffffffff ;  /* 0xffffffff00047882 */ /* 0x000fc60000000000 */
[----:B------:R-:W-:Y:S05]  /*3ad0*/  BRA.DIV UR4, `(.L_x_60) ;  /* 0x0000002604ac7947 */ /* 0x000fea000b800000 */
[----:B------:R-:W-:-:S13]  /*3ae0*/  ELECT P1, URZ, PT ;  /* 0x00000000003f782f */ /* 0x000fda0003820000 */
.L_x_125:
[----:B------:R-:W0:Y:S01]  /*3af0*/  LDC R7, c[0x0][0x28c] ;  /* 0x0000a300ff077b82 */ /* 0x000e220000000800 */
[----:B------:R-:W-:Y:S01]  /*3b00*/  BSSY B1, `(.L_x_61) ;  /* 0x0000037000017945 */ /* 0x000fe20003800000 */
[----:B0-----:R-:W-:-:S13]  /*3b10*/  ISETP.LT.OR P1, PT, R7, 0x1, !P1 ;  /* 0x000000010700780c */ /* 0x001fda0004f21670 */
[----:B------:R-:W-:Y:S05]  /*3b20*/  @P1 BRA `(.L_x_62) ;  /* 0x0000000000d01947 */ /* 0x000fea0003800000 */
[----:B------:R-:W-:Y:S02]  /*3b30*/  IMAD.SHL.U32 R16, R5, 0x10, RZ ;  /* 0x0000001005107824 */ /* 0x000fe400078e00ff */
[----:B------:R-:W-:Y:S02]  /*3b40*/  IMAD.SHL.U32 R17, R6, 0x40, RZ ;  /* 0x0000004006117824 */ /* 0x000fe400078e00ff */
[----:B------:R-:W-:Y:S02]  /*3b50*/  IMAD.MOV.U32 R20, RZ, RZ, RZ ;  /* 0x000000ffff147224 */ /* 0x000fe400078e00ff */
[----:B------:R-:W-:Y:S02]  /*3b60*/  IMAD.U32 R21, RZ, RZ, UR22 ;  /* 0x00000016ff157e24 */ /* 0x000fe4000f8e00ff */
[----:B------:R-:W-:Y:S02]  /*3b70*/  IMAD.MOV.U32 R5, RZ, RZ, R11 ;  /* 0x000000ffff057224 */ /* 0x000fe400078e000b */
[----:B------:R-:W-:-:S07]  /*3b80*/  IMAD.MOV.U32 R6, RZ, RZ, R12 ;  /* 0x000000ffff067224 */ /* 0x000fce00078e000c */
.L_x_66:
[----:B------:R-:W0:Y:S01]  /*3b90*/  S2R R14, SR_CgaCtaId ;  /* 0x00000000000e7919 */ /* 0x000e220000008800 */
[----:B------:R-:W-:-:S04]  /*3ba0*/  MOV R7, 0x400 ;  /* 0x0000040000077802 */ /* 0x000fc80000000f00 */
[----:B0-----:R-:W-:Y:S02]  /*3bb0*/  LEA R19, R14, R7, 0x18 ;  /* 0x000000070e137211 */ /* 0x001fe400078ec0ff */
[----:B------:R-:W-:Y:S01]  /*3bc0*/  SHF.L.U32 R7, R5, 0x1f, RZ ;  /* 0x0000001f05077819 */ /* 0x000fe200000006ff */
[----:B------:R-:W0:Y:S02]  /*3bd0*/  @!P3 LDC R14, c[0x0][0x500] ;  /* 0x00014000ff0ebb82 */ /* 0x000e240000000800 */
[----:B------:R-:W-:-:S04]  /*3be0*/  IMAD R18, R6, 0x8, R19 ;  /* 0x0000000806127824 */ /* 0x000fc800078e0213 */
[----:B------:R-:W1:Y:S02]  /*3bf0*/  SYNCS.PHASECHK.TRANS64.TRYWAIT P1, [R18+URZ+0x168], R7 ;  /* 0x00016807120075a7 */ /* 0x000e64000802017f */
[----:B-1----:R-:W-:Y:S05]  /*3c00*/  @!P1 BRA `(.L_x_63) ;  /* 0x0000002400809947 */ /* 0x002fea0003800000 */
.L_x_126:
[----:B-1----:R-:W-:Y:S01]  /*3c10*/  PRMT R7, R15, 0x9910, RZ ;  /* 0x000099100f077816 */ /* 0x002fe200000000ff */
[----:B0-----:R0:W-:Y:S03]  /*3c20*/  @!P3 SYNCS.ARRIVE.TRANS64 RZ, [R18+URZ], R14 ;  /* 0x0000000e12ffb9a7 */ /* 0x0011e6000800003f */
[----:B------:R-:W-:-:S13]  /*3c30*/  ISETP.NE.AND P1, PT, R7, 0x2, PT ;  /* 0x000000020700780c */ /* 0x000fda0003f25270 */
[----:B0-----:R-:W-:Y:S05]  /*3c40*/  @P1 BRA `(.L_x_64) ;  /* 0x0000000000041947 */ /* 0x001fea0003800000 */
[----:B------:R-:W-:Y:S01]  /*3c50*/  BPT.TRAP 0x1 ;  /* 0x000000040000795c */ /* 0x000fe20000300000 */
.L_x_64:
[----:B------:R-:W-:Y:S05]  /*3c60*/  @P0 BRA `(.L_x_65) ;  /* 0x0000000000040947 */ /* 0x000fea0003800000 */
[----:B------:R-:W-:Y:S01]  /*3c70*/  BPT.TRAP 0x1 ;  /* 0x000000040000795c */ /* 0x000fe20000300000 */
.L_x_65:
[--C-:B------:R-:W-:Y:S01]  /*3c80*/  IMAD R7, R6, 0x1000, R19.reuse ;  /* 0x0000100006077824 */ /* 0x100fe200078e0213 */
[----:B------:R-:W-:Y:S01]  /*3c90*/  R2UR UR9, R18 ;  /* 0x00000000120972ca */ /* 0x000fe200000e0000 */
[C---:B------:R-:W-:Y:S01]  /*3ca0*/  IMAD R19, R6.reuse, 0x400, R19 ;  /* 0x0000040006137824 */ /* 0x040fe200078e0213 */
[----:B------:R-:W-:Y:S01]  /*3cb0*/  UIADD3 UR4, UP0, UR20, 0xf0, URZ ;  /* 0x000000f014047890 */ /* 0x000fe2000ff1e03f */
[----:B------:R-:W-:Y:S01]  /*3cc0*/  VIADD R21, R21, 0xffffffff ;  /* 0xffffffff15157836 */ /* 0x000fe20000000000 */
[----:B------:R-:W-:Y:S01]  /*3cd0*/  R2UR UR5, R7 ;  /* 0x00000000070572ca */ /* 0x000fe200000e0000 */
[----:B------:R-:W-:Y:S01]  /*3ce0*/  UIADD3 UR24, UP1, UR20, 0x1f0, URZ ;  /* 0x000001f014187890 */ /* 0x000fe2000ff3e03f */
[----:B------:R-:W-:Y:S01]  /*3cf0*/  R2UR UR8, R19 ;  /* 0x00000000130872ca */ /* 0x000fe200000e0000 */
[----:B------:R-:W-:Y:S01]  /*3d00*/  VIADD R6, R6, 0x1 ;  /* 0x0000000106067836 */ /* 0x000fe20000000000 */
[----:B------:R-:W-:Y:S01]  /*3d10*/  R2UR UR11, R17 ;  /* 0x00000000110b72ca */ /* 0x000fe200000e0000 */
[----:B------:R-:W-:Y:S01]  /*3d20*/  UIADD3.X UR25, URZ, UR21, URZ, UP1, !UPT ;  /* 0x000000153f197290 */ /* 0x000fe20008ffe43f */
[----:B------:R-:W-:Y:S01]  /*3d30*/  R2UR UR10, R20 ;  /* 0x00000000140a72ca */ /* 0x000fe200000e0000 */
[----:B------:R-:W-:Y:S01]  /*3d40*/  UMOV UR6, 0x0 ;  /* 0x0000000000067882 */ /* 0x000fe20000000000 */
[----:B------:R-:W-:Y:S01]  /*3d50*/  R2UR UR12, R4 ;  /* 0x00000000040c72ca */ /* 0x000fe200000e0000 */
[----:B------:R-:W-:Y:S01]  /*3d60*/  UMOV UR7, 0x10000000 ;  /* 0x1000000000077882 */ /* 0x000fe20000000000 */
[----:B------:R-:W-:Y:S01]  /*3d70*/  R2UR UR19, R16 ;  /* 0x00000000101372ca */ /* 0x000fe200000e0000 */
[----:B------:R-:W-:Y:S01]  /*3d80*/  VIADD R20, R20, 0x40 ;  /* 0x0000004014147836 */ /* 0x000fe20000000000 */
[----:B------:R-:W-:Y:S01]  /*3d90*/  ISETP.GT.AND P4, PT, R21, 0x1, PT ;  /* 0x000000011500780c */ /* 0x000fe20003f84270 */
[----:B------:R-:W-:Y:S01]  /*3da0*/  UIADD3 UR14, UR5, 0x400, URZ ;  /* 0x00000400050e7890 */ /* 0x000fe2000fffe03f */
[----:B------:R-:W-:Y:S01]  /*3db0*/  ISETP.NE.AND P1, PT, R6, 0x2d, PT ;  /* 0x0000002d0600780c */ /* 0x000fe20003f25270 */
[----:B------:R-:W-:-:S02]  /*3dc0*/  UIADD3.X UR5, URZ, UR21, URZ, UP0, !UPT ;  /* 0x000000153f057290 */ /* 0x000fc400087fe43f */
[----:B------:R-:W-:Y:S01]  /*3dd0*/  UIADD3 UR15, UR8, 0x2d400, URZ ;  /* 0x0002d400080f7890 */ /* 0x000fe2000fffe03f */
[----:B------:R-:W-:Y:S02]  /*3de0*/  SEL R14, RZ, 0x1, P1 ;  /* 0x00000001ff0e7807 */ /* 0x000fe40000800000 */
[----:B------:R-:W-:Y:S01]  /*3df0*/  UMOV UR8, UR14 ;  /* 0x0000000e00087c82 */ /* 0x000fe20008000000 */
[----:B------:R-:W-:Y:S02]  /*3e00*/  SEL R6, R6, RZ, P1 ;  /* 0x000000ff06067207 */ /* 0x000fe40000800000 */
[----:B------:R-:W-:Y:S01]  /*3e10*/  LOP3.LUT R5, R5, R14, RZ, 0x3c, !PT ;  /* 0x0000000e05057212 */ /* 0x000fe200078e3cff */
[----:B------:R0:W-:Y:S02]  /*3e20*/  UTMALDG.3D [UR8], [UR4], desc[UR6] ;  /* 0x00000608040075b4 */ /* 0x0001e40008011000 */
[----:B0-----:R-:W-:Y:S01]  /*3e30*/  UMOV UR8, UR15 ;  /* 0x0000000f00087c82 */ /* 0x001fe20008000000 */
[----:B------:R-:W-:-:S02]  /*3e40*/  UMOV UR11, UR19 ;  /* 0x00000013000b7c82 */ /* 0x000fc40008000000 */
[----:B------:R0:W-:Y:S02]  /*3e50*/  UTMALDG.3D [UR8], [UR24], desc[UR6] ;  /* 0x00000608180075b4 */ /* 0x0001e40008011000 */
[----:B0-----:R-:W-:Y:S05]  /*3e60*/  @P4 BRA `(.L_x_66) ;  /* 0xfffffffc00484947 */ /* 0x001fea000383ffff */
.L_x_62:
[----:B------:R-:W-:Y:S05]  /*3e70*/  BSYNC B1 ;  /* 0x0000000000017941 */ /* 0x000fea0003800000 */
.L_x_61:
[----:B------:R-:W-:Y:S01]  /*3e80*/  LOP3.LUT P5, RZ, R13, 0xff, RZ, 0xc0, !PT ;  /* 0x000000ff0dff7812 */ /* 0x000fe200078ac0ff */
[----:B------:R-:W-:Y:S01]  /*3e90*/  VIADD R13, R12, UR13 ;  /* 0x0000000d0c0d7c36 */ /* 0x000fe20008000000 */
[----:B------:R-:W-:Y:S02]  /*3ea0*/  UISETP.GE.U32.AND UP0, UPT, UR13, 0x2d, UPT ;  /* 0x0000002d0d00788c */ /* 0x000fe4000bf06070 */
[----:B------:R-:W-:Y:S01]  /*3eb0*/  IMAD.U32 R12, RZ, RZ, UR13 ;  /* 0x0000000dff0c7e24 */ /* 0x000fe2000f8e00ff */
[----:B------:R-:W-:Y:S01]  /*3ec0*/  ULDC.64 UR4, c[0x0][0x650] ;  /* 0x0001940000047ab9 */ /* 0x000fe20000000a00 */
[C---:B------:R-:W-:Y:S01]  /*3ed0*/  IMAD.WIDE.U32 R4, R13.reuse, 0x6c16c16d, RZ ;  /* 0x6c16c16d0d047825 */ /* 0x040fe200078e00ff */
[----:B------:R-:W-:Y:S01]  /*3ee0*/  ISETP.GT.U32.AND P1, PT, R13, 0x2c, PT ;  /* 0x0000002c0d00780c */ /* 0x000fe20003f24070 */
[----:B------:R-:W-:Y:S01]  /*3ef0*/  BSSY B1, `(.L_x_67) ;  /* 0x000006d000017945 */ /* 0x000fe20003800000 */
[----:B------:R-:W-:Y:S02]  /*3f00*/  PLOP3.LUT P4, PT, PT, PT, UP0, 0x80, 0x0 ;  /* 0x000000000000781c */ /* 0x000fe40003f8f008 */
[----:B------:R-:W-:-:S02]  /*3f10*/  ISETP.LT.U32.AND P1, PT, R12, 0x2d, P1 ;  /* 0x0000002d0c00780c */ /* 0x000fc40000f21070 */
[----:B------:R-:W0:Y:S02]  /*3f20*/  @P5 S2R R7, SR_CgaCtaId ;  /* 0x0000000000075919 */ /* 0x000e240000008800 */
[----:B------:R-:W-:Y:S02]  /*3f30*/  SEL R4, RZ, 0x1, !P1 ;  /* 0x00000001ff047807 */ /* 0x000fe40004800000 */
[----:B------:R-:W-:Y:S02]  /*3f40*/  IADD3 R0, P1, R0, R2, RZ ;  /* 0x0000000200007210 */ /* 0x000fe40007f3e0ff */
[----:B------:R-:W-:Y:S02]  /*3f50*/  @P5 MOV R6, 0x400 ;  /* 0x0000040000065802 */ /* 0x000fe40000000f00 */
[----:B------:R-:W-:Y:S01]  /*3f60*/  LOP3.LUT R11, R11, R4, RZ, 0x3c, !PT ;  /* 0x000000040b0b7212 */ /* 0x000fe200078e3cff */
[----:B------:R-:W-:Y:S01]  /*3f70*/  IMAD.X R9, R9, 0x1, R10, P1 ;  /* 0x0000000109097824 */ /* 0x000fe200008e060a */
[----:B------:R-:W-:Y:S01]  /*3f80*/  ISETP.GE.U32.AND P1, PT, R0, UR4, PT ;  /* 0x0000000400007c0c */ /* 0x000fe2000bf26070 */
[----:B------:R-:W-:-:S03]  /*3f90*/  IMAD.MOV.U32 R4, RZ, RZ, -0x1 ;  /* 0xffffffffff047424 */ /* 0x000fc600078e00ff */
[----:B------:R-:W-:Y:S02]  /*3fa0*/  ISETP.GE.U32.AND.EX P1, PT, R9, UR5, PT, P1 ;  /* 0x0000000509007c0c */ /* 0x000fe4000bf26110 */
[----:B0-----:R-:W-:Y:S01]  /*3fb0*/  @P5 LEA R6, R7, R6, 0x18 ;  /* 0x0000000607065211 */ /* 0x001fe200078ec0ff */
[----:B------:R-:W-:-:S03]  /*3fc0*/  IMAD.IADD R7, R13, 0x1, -R5 ;  /* 0x000000010d077824 */ /* 0x000fc600078e0a05 */
[----:B------:R0:W-:Y:S02]  /*3fd0*/  @P5 SYNCS.ARRIVE.TRANS64.A1T0 RZ, [R6+URZ+0x308], RZ ;  /* 0x000308ff06ff59a7 */ /* 0x0001e4000810003f */
[----:B------:R-:W-:Y:S01]  /*3fe0*/  LEA.HI R7, R7, R5, RZ, 0x1f ;  /* 0x0000000507077211 */ /* 0x000fe200078ff8ff */
[----:B------:R-:W-:-:S03]  /*3ff0*/  IMAD.MOV.U32 R5, RZ, RZ, -0x1 ;  /* 0xffffffffff057424 */ /* 0x000fc600078e00ff */
[--C-:B------:R-:W-:Y:S01]  /*4000*/  SHF.R.U32.HI R12, RZ, 0x5, R7.reuse ;  /* 0x00000005ff0c7819 */ /* 0x100fe20000011607 */
[----:B0-----:R-:W-:Y:S01]  /*4010*/  IMAD.MOV.U32 R6, RZ, RZ, -0x1 ;  /* 0xffffffffff067424 */ /* 0x001fe200078e00ff */
[----:B------:R-:W-:Y:S02]  /*4020*/  PRMT R7, RZ, 0x7610, R7 ;  /* 0x00007610ff077816 */ /* 0x000fe40000000007 */
[----:B------:R-:W-:Y:S01]  /*4030*/  @P4 LOP3.LUT R11, R11, 0x1, R12, 0x78, !PT ;  /* 0x000000010b0b4812 */ /* 0x000fe200078e780c */
[--C-:B------:R-:W-:Y:S01]  /*4040*/  IMAD R12, R12, -0x2d, R13.reuse ;  /* 0xffffffd30c0c7824 */ /* 0x100fe200078e020d */
[----:B------:R-:W-:Y:S01]  /*4050*/  PRMT R13, RZ, 0x7610, R13 ;  /* 0x00007610ff0d7816 */ /* 0x000fe2000000000d */
[----:B------:R-:W-:Y:S06]  /*4060*/  @P1 BRA `(.L_x_68) ;  /* 0x0000000400541947 */ /* 0x000fec0003800000 */
[----:B------:R-:W0:Y:S01]  /*4070*/  S2R R17, SR_CTAID.X ;  /* 0x0000000000117919 */ /* 0x000e220000002500 */
[----:B------:R-:W-:Y:S01]  /*4080*/  ULDC.64 UR4, c[0x0][0x628] ;  /* 0x00018a0000047ab9 */ /* 0x000fe20000000a00 */
[----:B------:R-:W1:Y:S01]  /*4090*/  LDC R18, c[0x0][0x144] ;  /* 0x00005100ff127b82 */ /* 0x000e620000000800 */
[----:B------:R-:W-:Y:S01]  /*40a0*/  ISETP.NE.U32.AND P1, PT, RZ, UR4, PT ;  /* 0x00000004ff007c0c */ /* 0x000fe2000bf25070 */
[----:B------:R-:W2:Y:S01]  /*40b0*/  S2R R14, SR_CTAID.Y ;  /* 0x00000000000e7919 */ /* 0x000ea20000002600 */
[----:B------:R-:W-:Y:S01]  /*40c0*/  ULDC UR6, c[0x0][0x150] ;  /* 0x0000540000067ab9 */ /* 0x000fe20000000800 */
[----:B------:R-:W-:Y:S01]  /*40d0*/  ULDC UR7, c[0x0][0x630] ;  /* 0x00018c0000077ab9 */ /* 0x000fe20000000800 */
[----:B------:R-:W-:Y:S01]  /*40e0*/  ISETP.NE.AND.EX P1, PT, RZ, UR5, PT, P1 ;  /* 0x00000005ff007c0c */ /* 0x000fe2000bf25310 */
[----:B------:R-:W-:Y:S01]  /*40f0*/  IMAD.MOV.U32 R4, RZ, RZ, R0 ;  /* 0x000000ffff047224 */ /* 0x000fe200078e0000 */
[----:B0-----:R-:W-:-:S05]  /*4100*/  I2FP.F32.U32 R5, R17 ;  /* 0x0000001100057245 */ /* 0x001fca0000201000 */
[----:B------:R-:W-:Y:S01]  /*4110*/  FMUL R20, R5, UR6 ;  /* 0x0000000605147c20 */ /* 0x000fe20008400000 */
[----:B------:R-:W-:-:S05]  /*4120*/  IMAD.MOV.U32 R5, RZ, RZ, R9 ;  /* 0x000000ffff057224 */ /* 0x000fca00078e0009 */
[----:B--2---:R-:W-:Y:S05]  /*4130*/  @!P1 BRA `(.L_x_69) ;  /* 0x0000000000289947 */ /* 0x004fea0003800000 */
[----:B------:R-:W-:Y:S02]  /*4140*/  ULDC UR6, c[0x0][0x634] ;  /* 0x00018d0000067ab9 */ /* 0x000fe40000000800 */
[----:B------:R-:W-:-:S05]  /*4150*/  IADD3 R5, P1, R0, UR6, RZ ;  /* 0x0000000600057c10 */ /* 0x000fca000ff3e0ff */
[----:B------:R-:W-:-:S04]  /*4160*/  IMAD.X R19, RZ, RZ, R9, P1 ;  /* 0x000000ffff137224 */ /* 0x000fc800008e0609 */
[----:B------:R-:W-:-:S04]  /*4170*/  IMAD.WIDE.U32 R6, R19, UR4, RZ ;  /* 0x0000000413067c25 */ /* 0x000fc8000f8e00ff */
[----:B------:R-:W-:-:S04]  /*4180*/  IMAD.WIDE.U32 R6, P1, R5, UR5, R6 ;  /* 0x0000000505067c25 */ /* 0x000fc8000f820006 */
[----:B------:R-:W-:-:S04]  /*4190*/  IMAD.WIDE.U32 R4, R5, UR4, RZ ;  /* 0x0000000405047c25 */ /* 0x000fc8000f8e00ff */
[----:B------:R-:W-:Y:S01]  /*41a0*/  IMAD.MOV.U32 R4, RZ, RZ, R7 ;  /* 0x000000ffff047224 */ /* 0x000fe200078e0007 */
[----:B------:R-:W-:Y:S01]  /*41b0*/  IADD3 RZ, P4, R5, R6, RZ ;  /* 0x0000000605ff7210 */ /* 0x000fe20007f9e0ff */
[----:B------:R-:W-:-:S04]  /*41c0*/  IMAD.X R5, RZ, RZ, RZ, P1 ;  /* 0x000000ffff057224 */ /* 0x000fc800008e06ff */
[----:B------:R-:W-:-:S08]  /*41d0*/  IMAD.WIDE.U32.X R4, R19, UR5, R4, P4 ;  /* 0x0000000513047c25 */ /* 0x000fd0000a0e0404 */
.L_x_69:
[--C-:B------:R-:W-:Y:S01]  /*41e0*/  SHF.R.U64 R16, R4, UR7, R5.reuse ;  /* 0x0000000704107c19 */ /* 0x100fe20008001205 */
[----:B------:R-:W0:Y:S01]  /*41f0*/  F2I.U32.TRUNC.NTZ R20, R20 ;  /* 0x0000001400147305 */ /* 0x000e22000020f000 */
[----:B------:R-:W-:Y:S01]  /*4200*/  SHF.R.U32.HI R4, RZ, UR7, R5 ;  /* 0x00000007ff047c19 */ /* 0x000fe20008011605 */
[----:B------:R-:W-:Y:S01]  /*4210*/  ULDC.64 UR4, c[0x0][0x620] ;  /* 0x0001880000047ab9 */ /* 0x000fe20000000a00 */
[----:B------:R-:W-:Y:S01]  /*4220*/  IADD3 R7, P1, RZ, -R16, RZ ;  /* 0x80000010ff077210 */ /* 0x000fe20007f3e0ff */
[----:B------:R-:W-:Y:S01]  /*4230*/  IMAD.MOV.U32 R5, RZ, RZ, R9 ;  /* 0x000000ffff057224 */ /* 0x000fe200078e0009 */
[----:B------:R-:W-:Y:S01]  /*4240*/  ULDC.64 UR6, c[0x0][0x640] ;  /* 0x0001900000067ab9 */ /* 0x000fe20000000a00 */
[----:B------:R-:W2:Y:S02]  /*4250*/  LDC R21, c[0x0][0x148] ;  /* 0x00005200ff157b82 */ /* 0x000ea40000000800 */
[----:B------:R-:W-:Y:S01]  /*4260*/  IMAD.X R4, RZ, RZ, ~R4, P1 ;  /* 0x000000ffff047224 */ /* 0x000fe200008e0e04 */
[----:B------:R-:W-:-:S03]  /*4270*/  ISETP.NE.U32.AND P1, PT, RZ, UR6, PT ;  /* 0x00000006ff007c0c */ /* 0x000fc6000bf25070 */
[----:B------:R-:W-:Y:S01]  /*4280*/  IMAD R6, R4, UR4, RZ ;  /* 0x0000000404067c24 */ /* 0x000fe2000f8e02ff */
[----:B------:R-:W-:Y:S01]  /*4290*/  ISETP.NE.AND.EX P1, PT, RZ, UR7, PT, P1 ;  /* 0x00000007ff007c0c */ /* 0x000fe2000bf25310 */
[----:B------:R-:W-:-:S04]  /*42a0*/  IMAD.MOV.U32 R4, RZ, RZ, R0 ;  /* 0x000000ffff047224 */ /* 0x000fc800078e0000 */
[----:B------:R-:W-:Y:S01]  /*42b0*/  IMAD.WIDE.U32 R4, R7, UR4, R4 ;  /* 0x0000000407047c25 */ /* 0x000fe2000f8e0004 */
[----:B------:R-:W-:-:S03]  /*42c0*/  ULDC UR4, c[0x0][0x618] ;  /* 0x0001860000047ab9 */ /* 0x000fc60000000800 */
[----:B------:R-:W-:Y:S01]  /*42d0*/  IMAD R7, R7, UR5, R6 ;  /* 0x0000000507077c24 */ /* 0x000fe2000f8e0206 */
[----:B------:R-:W-:Y:S01]  /*42e0*/  ULDC UR5, c[0x0][0x154] ;  /* 0x0000550000057ab9 */ /* 0x000fe20000000800 */
[----:B0-----:R-:W-:Y:S02]  /*42f0*/  IMAD.MOV R6, RZ, RZ, -R20 ;  /* 0x000000ffff067224 */ /* 0x001fe400078e0a14 */
[----:B------:R-:W-:Y:S02]  /*4300*/  IMAD.IADD R5, R5, 0x1, R7 ;  /* 0x0000000105057824 */ /* 0x000fe400078e0207 */
[----:B-1----:R-:W-:Y:S01]  /*4310*/  IMAD R17, R18, R6, R17 ;  /* 0x0000000612117224 */ /* 0x002fe200078e0211 */
[----:B------:R-:W-:Y:S02]  /*4320*/  I2FP.F32.U32 R6, R14 ;  /* 0x0000000e00067245 */ /* 0x000fe40000201000 */
[--C-:B------:R-:W-:Y:S02]  /*4330*/  SHF.R.U64 R18, R4, UR4, R5.reuse ;  /* 0x0000000404127c19 */ /* 0x100fe40008001205 */
[----:B------:R-:W-:Y:S01]  /*4340*/  SHF.R.U32.HI R5, RZ, UR4, R5 ;  /* 0x00000004ff057c19 */ /* 0x000fe20008011605 */
[----:B------:R-:W-:Y:S01]  /*4350*/  FMUL R6, R6, UR5 ;  /* 0x0000000506067c20 */ /* 0x000fe20008400000 */
[----:B------:R-:W-:-:S02]  /*4360*/  ULDC UR4, c[0x0][0x608] ;  /* 0x0001820000047ab9 */ /* 0x000fc40000000800 */
[--C-:B------:R-:W-:Y:S01]  /*4370*/  SHF.R.U64 R20, R18, UR4, R5.reuse ;  /* 0x0000000412147c19 */ /* 0x100fe20008001205 */
[----:B------:R0:W1:Y:S01]  /*4380*/  F2I.U32.TRUNC.NTZ R22, R6 ;  /* 0x0000000600167305 */ /* 0x000062000020f000 */
[----:B------:R-:W-:Y:S01]  /*4390*/  SHF.R.U32.HI R5, RZ, UR4, R5 ;  /* 0x00000004ff057c19 */ /* 0x000fe20008011605 */
[----:B------:R-:W-:-:S03]  /*43a0*/  ULDC UR4, c[0x0][0x658] ;  /* 0x0001960000047ab9 */ /* 0x000fc60000000800 */
[--C-:B------:R-:W-:Y:S02]  /*43b0*/  SHF.R.U64 R19, R20, UR4, R5.reuse ;  /* 0x0000000414137c19 */ /* 0x100fe40008001205 */
[----:B------:R-:W-:-:S03]  /*43c0*/  SHF.R.U32.HI R23, RZ, UR4, R5 ;  /* 0x00000004ff177c19 */ /* 0x000fc60008011605 */
[----:B------:R-:W-:Y:S02]  /*43d0*/  IMAD.MOV.U32 R4, RZ, RZ, R19 ;  /* 0x000000ffff047224 */ /* 0x000fe400078e0013 */
[----:B------:R-:W-:Y:S01]  /*43e0*/  IMAD.MOV.U32 R5, RZ, RZ, R23 ;  /* 0x000000ffff057224 */ /* 0x000fe200078e0017 */
[----:B0-----:R-:W-:Y:S06]  /*43f0*/  @!P1 BRA `(.L_x_70) ;  /* 0x0000000000289947 */ /* 0x001fec0003800000 */
        /* <DEDUP_REMOVED lines=10> */
.L_x_70:
[----:B------:R-:W-:Y:S01]  /*44a0*/  ULDC UR4, c[0x0][0x648] ;  /* 0x0001920000047ab9 */ /* 0x000fe20000000800 */
[----:B-1----:R-:W-:Y:S01]  /*44b0*/  IMAD.MOV R22, RZ, RZ, -R22 ;  /* 0x000000ffff167224 */ /* 0x002fe200078e0a16 */
[----:B------:R-:W-:Y:S01]  /*44c0*/  SHF.R.U64 R5, R4, UR4, R5 ;  /* 0x0000000404057c19 */ /* 0x000fe20008001205 */
[----:B------:R-:W-:Y:S01]  /*44d0*/  ULDC UR4, c[0x0][0x638] ;  /* 0x00018e0000047ab9 */ /* 0x000fe20000000800 */
[----:B------:R-:W-:Y:S01]  /*44e0*/  LOP3.LUT R4, R20, UR17, RZ, 0xc0, !PT ;  /* 0x0000001114047c12 */ /* 0x000fe2000f8ec0ff */
[----:B--2---:R-:W-:Y:S01]  /*44f0*/  @P2 IMAD R17, R21, R22, R14 ;  /* 0x0000001615112224 */ /* 0x004fe200078e020e */
[----:B------:R-:W-:Y:S01]  /*4500*/  LOP3.LUT R18, R18, UR16, RZ, 0xc0, !PT ;  /* 0x0000001012127c12 */ /* 0x000fe2000f8ec0ff */
[----:B------:R-:W-:Y:S01]  /*4510*/  IMAD.MOV R6, RZ, RZ, -R5 ;  /* 0x000000ffff067224 */ /* 0x000fe200078e0a05 */
[----:B------:R-:W-:Y:S01]  /*4520*/  ULDC UR5, c[0x0][0x610] ;  /* 0x0001840000057ab9 */ /* 0x000fe20000000800 */
[----:B------:R-:W-:Y:S02]  /*4530*/  IMAD R4, R5, UR18, R4 ;  /* 0x0000001205047c24 */ /* 0x000fe4000f8e0204 */
[----:B------:R-:W-:Y:S01]  /*4540*/  IMAD R19, R6, UR4, R19 ;  /* 0x0000000406137c24 */ /* 0x000fe2000f8e0213 */
[----:B------:R-:W-:Y:S01]  /*4550*/  ULDC UR4, c[0x0][0x600] ;  /* 0x0001800000047ab9 */ /* 0x000fe20000000800 */
[----:B------:R-:W-:-:S02]  /*4560*/  IMAD R17, R4, UR5, R17 ;  /* 0x0000000504117c24 */ /* 0x000fc4000f8e0211 */
[----:B------:R-:W-:Y:S02]  /*4570*/  IMAD R6, R19, UR4, R18 ;  /* 0x0000000413067c24 */ /* 0x000fe4000f8e0212 */
[----:B------:R-:W-:Y:S02]  /*4580*/  IMAD.MOV.U32 R7, RZ, RZ, 0x1 ;  /* 0x00000001ff077424 */ /* 0x000fe400078e00ff */
[----:B------:R-:W-:Y:S01]  /*4590*/  IMAD.MOV.U32 R4, RZ, RZ, R16 ;  /* 0x000000ffff047224 */ /* 0x000fe200078e0010 */
[----:B------:R-:W-:Y:S02]  /*45a0*/  SEL R5, R6, R17, !P2 ;  /* 0x0000001106057207 */ /* 0x000fe40005000000 */
[----:B------:R-:W-:-:S07]  /*45b0*/  SEL R6, R17, R6, !P2 ;  /* 0x0000000611067207 */ /* 0x000fce0005000000 */
.L_x_68:
[----:B------:R-:W-:Y:S05]  /*45c0*/  BSYNC B1 ;  /* 0x0000000000017941 */ /* 0x000fea0003800000 */
.L_x_67:
[----:B------:R-:W-:-:S13]  /*45d0*/  LOP3.LUT P1, RZ, R7, 0xff, RZ, 0xc0, !PT ;  /* 0x000000ff07ff7812 */ /* 0x000fda000782c0ff */
[----:B------:R-:W-:Y:S05]  /*45e0*/  @P1 BRA `(.L_x_71) ;  /* 0xfffffff400341947 */ /* 0x000fea000383ffff */
[----:B------:R-:W-:Y:S05]  /*45f0*/  BSYNC B0 ;  /* 0x0000000000007941 */ /* 0x000fea0003800000 */
.L_x_59:
[----:B------:R-:W-:-:S03]  /*4600*/  UMOV UR4, 0xffffffff ;  /* 0xffffffff00047882 */ /* 0x000fc60000000000 */
[----:B------:R-:W-:Y:S05]  /*4610*/  BRA.DIV UR4, `(.L_x_72) ;  /* 0x0000001e04107947 */ /* 0x000fea000b800000 */
[----:B------:R-:W-:-:S13]  /*4620*/  ELECT P0, URZ, PT ;  /* 0x00000000003f782f */ /* 0x000fda0003800000 */
.L_x_129:
[----:B------:R-:W-:Y:S04]  /*4630*/  BSSY B0, `(.L_x_73) ;  /* 0x000019c000007945 */ /* 0x000fe80003800000 */
[----:B------:R-:W-:Y:S05]  /*4640*/  @!P0 BRA `(.L_x_74) ;  /* 0x0000001800688947 */ /* 0x000fea0003800000 */
[----:B------:R-:W-:-:S04]  /*4650*/  LOP3.LUT R8, R8, 0x2, RZ, 0xfc, !PT ;  /* 0x0000000208087812 */ /* 0x000fc800078efcff */
[----:B------:R-:W-:-:S13]  /*4660*/  ISETP.NE.AND P0, PT, R8, 0x3, PT ;  /* 0x000000030800780c */ /* 0x000fda0003f05270 */
[----:B------:R-:W-:Y:S05]  /*4670*/  @!P0 BRA `(.L_x_75) ;  /* 0x0000000000048947 */ /* 0x000fea0003800000 */
[----:B------:R-:W-:Y:S01]  /*4680*/  BPT.TRAP 0x1 ;  /* 0x000000040000795c */ /* 0x000fe20000300000 */
.L_x_75:
[----:B------:R-:W0:Y:S01]  /*4690*/  S2R R3, SR_CgaCtaId ;  /* 0x0000000000037919 */ /* 0x000e220000008800 */
[----:B------:R-:W-:Y:S02]  /*46a0*/  MOV R0, 0x400 ;  /* 0x0000040000007802 */ /* 0x000fe40000000f00 */
[----:B------:R-:W-:Y:S02]  /*46b0*/  SHF.L.U32 R2, R11, 0x1f, RZ ;  /* 0x0000001f0b027819 */ /* 0x000fe400000006ff */
[----:B0-----:R-:W-:-:S05]  /*46c0*/  LEA R3, R3, R0, 0x18 ;  /* 0x0000000003037211 */ /* 0x001fca00078ec0ff */
[----:B------:R-:W-:-:S04]  /*46d0*/  VIADD R3, R3, 0x168 ;  /* 0x0000016803037836 */ /* 0x000fc80000000000 */
[C---:B------:R-:W-:Y:S02]  /*46e0*/  IMAD R5, R12.reuse, 0x8, R3 ;  /* 0x000000080c057824 */ /* 0x040fe400078e0203 */
[----:B------:R-:W-:Y:S02]  /*46f0*/  VIADD R12, R12, 0x1 ;  /* 0x000000010c0c7836 */ /* 0x000fe40000000000 */
[----:B------:R-:W0:Y:S03]  /*4700*/  SYNCS.PHASECHK.TRANS64.TRYWAIT P0, [R5+URZ], R2 ;  /* 0x00000002050075a7 */ /* 0x000e26000800017f */
[----:B------:R-:W-:-:S04]  /*4710*/  ISETP.NE.AND P1, PT, R12, 0x2d, PT ;  /* 0x0000002d0c00780c */ /* 0x000fc80003f25270 */
[----:B------:R-:W-:Y:S02]  /*4720*/  SEL R0, RZ, 0x1, P1 ;  /* 0x00000001ff007807 */ /* 0x000fe40000800000 */
[----:B------:R-:W-:Y:S02]  /*4730*/  SEL R12, R12, RZ, P1 ;  /* 0x000000ff0c0c7207 */ /* 0x000fe40000800000 */
[----:B------:R-:W-:-:S03]  /*4740*/  LOP3.LUT R11, R11, R0, RZ, 0x3c, !PT ;  /* 0x000000000b0b7212 */ /* 0x000fc600078e3cff */
[----:B------:R-:W-:Y:S01]  /*4750*/  IMAD R7, R12, 0x8, R3 ;  /* 0x000000080c077824 */ /* 0x000fe200078e0203 */
[----:B------:R-:W-:Y:S01]  /*4760*/  SHF.L.U32 R4, R11, 0x1f, RZ ;  /* 0x0000001f0b047819 */ /* 0x000fe200000006ff */
[----:B0-----:R-:W-:Y:S06]  /*4770*/  @!P0 BRA `(.L_x_76) ;  /* 0x0000001800dc8947 */ /* 0x001fec0003800000 */
.L_x_130:
[----:B------:R-:W1:Y:S01]  /*4780*/  SYNCS.PHASECHK.TRANS64.TRYWAIT P0, [R7+URZ], R4 ;  /* 0x00000004070075a7 */ /* 0x000e62000800017f */
[----:B------:R-:W-:-:S05]  /*4790*/  VIADD R0, R12, 0x1 ;  /* 0x000000010c007836 */ /* 0x000fca0000000000 */
[----:B------:R-:W-:-:S04]  /*47a0*/  ISETP.NE.AND P1, PT, R0, 0x2d, PT ;  /* 0x0000002d0000780c */ /* 0x000fc80003f25270 */
[----:B0-----:R-:W-:Y:S02]  /*47b0*/  SEL R2, RZ, 0x1, P1 ;  /* 0x00000001ff027807 */ /* 0x001fe40000800000 */
[----:B------:R-:W-:Y:S02]  /*47c0*/  SEL R0, R0, RZ, P1 ;  /* 0x000000ff00007207 */ /* 0x000fe40000800000 */
[----:B------:R-:W-:-:S03]  /*47d0*/  LOP3.LUT R11, R11, R2, RZ, 0x3c, !PT ;  /* 0x000000020b0b7212 */ /* 0x000fc600078e3cff */
[----:B------:R-:W-:Y:S01]  /*47e0*/  IMAD R6, R0, 0x8, R3 ;  /* 0x0000000800067824 */ /* 0x000fe200078e0203 */
[----:B------:R-:W-:Y:S01]  /*47f0*/  SHF.L.U32 R5, R11, 0x1f, RZ ;  /* 0x0000001f0b057819 */ /* 0x000fe200000006ff */
[----:B-1----:R-:W-:Y:S06]  /*4800*/  @!P0 BRA `(.L_x_77) ;  /* 0x0000001800cc8947 */ /* 0x002fec0003800000 */
.L_x_131:
[----:B------:R-:W1:Y:S01]  /*4810*/  SYNCS.PHASECHK.TRANS64.TRYWAIT P0, [R6+URZ], R5 ;  /* 0x00000005060075a7 */ /* 0x000e62000800017f */
[----:B------:R-:W-:-:S05]  /*4820*/  VIADD R0, R0, 0x1 ;  /* 0x0000000100007836 */ /* 0x000fca0000000000 */
[----:B------:R-:W-:-:S04]  /*4830*/  ISETP.NE.AND P1, PT, R0, 0x2d, PT ;  /* 0x0000002d0000780c */ /* 0x000fc80003f25270 */
[----:B------:R-:W-:Y:S02]  /*4840*/  SEL R2, RZ, 0x1, P1 ;  /* 0x00000001ff027807 */ /* 0x000fe40000800000 */
[----:B------:R-:W-:Y:S02]  /*4850*/  SEL R0, R0, RZ, P1 ;  /* 0x000000ff00007207 */ /* 0x000fe40000800000 */
[----:B------:R-:W-:-:S03]  /*4860*/  LOP3.LUT R11, R11, R2, RZ, 0x3c, !PT ;  /* 0x000000020b0b7212 */ /* 0x000fc600078e3cff */
[----:B0-----:R-:W-:Y:S01]  /*4870*/  IMAD R7, R0, 0x8, R3 ;  /* 0x0000000800077824 */ /* 0x001fe200078e0203 */
[----:B------:R-:W-:Y:S01]  /*4880*/  SHF.L.U32 R4, R11, 0x1f, RZ ;  /* 0x0000001f0b047819 */ /* 0x000fe200000006ff */
[----:B-1----:R-:W-:Y:S06]  /*4890*/  @!P0 BRA `(.L_x_78) ;  /* 0x0000001800bc8947 */ /* 0x002fec0003800000 */
.L_x_132:
        /* <DEDUP_REMOVED lines=9> */
.L_x_133:
        /* <DEDUP_REMOVED lines=9> */
.L_x_134:
        /* <DEDUP_REMOVED lines=9> */
.L_x_135:
        /* <DEDUP_REMOVED lines=9> */
.L_x_136:
        /* <DEDUP_REMOVED lines=9> */
.L_x_137:
        /* <DEDUP_REMOVED lines=9> */
.L_x_138:
        /* <DEDUP_REMOVED lines=9> */
.L_x_139:
        /* <DEDUP_REMOVED lines=9> */
.L_x_140:
        /* <DEDUP_REMOVED lines=9> */
.L_x_141:
        /* <DEDUP_REMOVED lines=9> */
.L_x_142:
        /* <DEDUP_REMOVED lines=9> */
.L_x_143:
        /* <DEDUP_REMOVED lines=9> */
.L_x_144:
        /* <DEDUP_REMOVED lines=9> */
.L_x_145:
        /* <DEDUP_REMOVED lines=9> */
.L_x_146:
        /* <DEDUP_REMOVED lines=9> */
.L_x_147:
        /* <DEDUP_REMOVED lines=9> */
.L_x_148:
        /* <DEDUP_REMOVED lines=9> */
.L_x_149:
        /* <DEDUP_REMOVED lines=9> */
.L_x_150:
        /* <DEDUP_REMOVED lines=9> */
.L_x_151:
        /* <DEDUP_REMOVED lines=9> */
.L_x_152:
        /* <DEDUP_REMOVED lines=9> */
.L_x_153:
        /* <DEDUP_REMOVED lines=9> */
.L_x_154:
        /* <DEDUP_REMOVED lines=9> */
.L_x_155:
        /* <DEDUP_REMOVED lines=9> */
.L_x_156:
        /* <DEDUP_REMOVED lines=9> */
.L_x_157:
        /* <DEDUP_REMOVED lines=9> */
.L_x_158:
        /* <DEDUP_REMOVED lines=9> */
.L_x_159:
        /* <DEDUP_REMOVED lines=9> */
.L_x_160:
        /* <DEDUP_REMOVED lines=9> */
.L_x_161:
        /* <DEDUP_REMOVED lines=9> */
.L_x_162:
        /* <DEDUP_REMOVED lines=9> */
.L_x_163:
        /* <DEDUP_REMOVED lines=9> */
.L_x_164:
        /* <DEDUP_REMOVED lines=9> */
.L_x_165:
        /* <DEDUP_REMOVED lines=9> */
.L_x_166:
        /* <DEDUP_REMOVED lines=9> */
.L_x_167:
        /* <DEDUP_REMOVED lines=9> */
.L_x_168:
        /* <DEDUP_REMOVED lines=9> */
.L_x_169:
        /* <DEDUP_REMOVED lines=9> */
.L_x_170:
        /* <DEDUP_REMOVED lines=9> */
.L_x_171:
        /* <DEDUP_REMOVED lines=9> */
.L_x_172:
[----:B------:R-:W1:Y:S01]  /*5f20*/  SYNCS.PHASECHK.TRANS64.TRYWAIT P0, [R7+URZ], R4 ;  /* 0x00000004070075a7 */ /* 0x000e62000800017f */
[----:B------:R-:W-:-:S05]  /*5f30*/  VIADD R0, R0, 0x1 ;  /* 0x0000000100007836 */ /* 0x000fca0000000000 */
[----:B------:R-:W-:-:S04]  /*5f40*/  ISETP.NE.AND P1, PT, R0, 0x2d, PT ;  /* 0x0000002d0000780c */ /* 0x000fc80003f25270 */
[----:B------:R-:W-:Y:S02]  /*5f50*/  SEL R2, RZ, 0x1, P1 ;  /* 0x00000001ff027807 */ /* 0x000fe40000800000 */
[----:B------:R-:W-:Y:S02]  /*5f60*/  SEL R0, R0, RZ, P1 ;  /* 0x000000ff00007207 */ /* 0x000fe40000800000 */
[----:B------:R-:W-:Y:S01]  /*5f70*/  LOP3.LUT R2, R11, R2, RZ, 0x3c, !PT ;  /* 0x000000020b027212 */ /* 0x000fe200078e3cff */
[----:B-1----:R-:W-:Y:S06]  /*5f80*/  @!P0 BRA `(.L_x_119) ;  /* 0x0000001000348947 */ /* 0x002fec0003800000 */
.L_x_173:
[----:B------:R-:W-:Y:S01]  /*5f90*/  IMAD R3, R0, 0x8, R3 ;  /* 0x0000000800037824 */ /* 0x000fe200078e0203 */
[----:B------:R-:W-:-:S07]  /*5fa0*/  SHF.L.U32 R0, R2, 0x1f, RZ ;  /* 0x0000001f02007819 */ /* 0x000fce00000006ff */
.L_x_120:
[----:B--2---:R2:W3:Y:S02]  /*5fb0*/  SYNCS.PHASECHK.TRANS64.TRYWAIT P0, [R3+URZ], R0 ;  /* 0x00000000030075a7 */ /* 0x0044e4000800017f */
[----:B---3--:R-:W-:Y:S05]  /*5fc0*/  @!P0 NANOSLEEP.SYNCS 0x989680 ;  /* 0x009896800000895d */ /* 0x008fea0003900000 */
[----:B------:R-:W3:Y:S02]  /*5fd0*/  @!P0 SYNCS.PHASECHK.TRANS64 P0, [R3+URZ], R0 ;  /* 0x00000000030085a7 */ /* 0x000ee4000800007f */
[----:B---3--:R-:W-:Y:S05]  /*5fe0*/  @!P0 BRA `(.L_x_120) ;  /* 0xfffffffc00f08947 */ /* 0x008fea000383ffff */
.L_x_74:
[----:B------:R-:W-:Y:S05]  /*5ff0*/  BSYNC B0 ;  /* 0x0000000000007941 */ /* 0x000fea0003800000 */
.L_x_73:
[----:B------:R-:W-:Y:S05]  /*6000*/  EXIT ;  /* 0x000000000000794d */ /* 0x000fea0003800000 */
.L_x_16:
[----:B0-----:R-:W-:-:S04]  /*6010*/  IMAD.U32 R22, RZ, RZ, UR17 ;  /* 0x00000011ff167e24 */ /* 0x001fc8000f8e00ff */
[----:B------:R0:W1:Y:S03]  /*6020*/  SYNCS.PHASECHK.TRANS64.TRYWAIT P1, [R22+URZ+-0x8], R7 ;  /* 0xfffff807160075a7 */ /* 0x000066000802017f */
[----:B-1----:R-:W-:Y:S05]  /*6030*/  @!P1 NANOSLEEP.SYNCS 0x989680 ;  /* 0x009896800000995d */ /* 0x002fea0003900000 */
[----:B------:R-:W1:Y:S02]  /*6040*/  @!P1 SYNCS.PHASECHK.TRANS64 P1, [R22+URZ+-0x8], R7 ;  /* 0xfffff807160095a7 */ /* 0x000e64000802007f */
[----:B-1----:R-:W-:Y:S05]  /*6050*/  @!P1 BRA `(.L_x_16) ;  /* 0xfffffffc00ec9947 */ /* 0x002fea000383ffff */
[----:B------:R-:W-:Y:S05]  /*6060*/  BRA `(.L_x_121) ;  /* 0xffffffb800bc7947 */ /* 0x000fea000383ffff */
.L_x_21:
[----:B-1----:R-:W-:-:S04]  /*6070*/  IMAD.U32 R22, RZ, RZ, UR6 ;  /* 0x00000006ff167e24 */ /* 0x002fc8000f8e00ff */
[----:B------:R1:W2:Y:S03]  /*6080*/  SYNCS.PHASECHK.TRANS64.TRYWAIT P1, [R22+URZ], R7 ;  /* 0x00000007160075a7 */ /* 0x0002a6000802017f */
[----:B--2---:R-:W-:Y:S05]  /*6090*/  @!P1 NANOSLEEP.SYNCS 0x989680 ;  /* 0x009896800000995d */ /* 0x004fea0003900000 */
[----:B------:R-:W2:Y:S02]  /*60a0*/  @!P1 SYNCS.PHASECHK.TRANS64 P1, [R22+URZ], R7 ;  /* 0x00000007160095a7 */ /* 0x000ea4000802007f */
[----:B--2---:R-:W-:Y:S05]  /*60b0*/  @!P1 BRA `(.L_x_21) ;  /* 0xfffffffc00ec9947 */ /* 0x004fea000383ffff */
[----:B------:R-:W-:Y:S05]  /*60c0*/  BRA `(.L_x_20) ;  /* 0xffffffbc00087947 */ /* 0x000fea000383ffff */
.L_x_27:
[----:B-1----:R-:W-:-:S04]  /*60d0*/  IMAD.U32 R23, RZ, RZ, UR9 ;  /* 0x00000009ff177e24 */ /* 0x002fc8000f8e00ff */
[----:B------:R1:W2:Y:S03]  /*60e0*/  SYNCS.PHASECHK.TRANS64.TRYWAIT P1, [R23+URZ], R22 ;  /* 0x00000016170075a7 */ /* 0x0002a6000802017f */
[----:B--2---:R-:W-:Y:S05]  /*60f0*/  @!P1 NANOSLEEP.SYNCS 0x989680 ;  /* 0x009896800000995d */ /* 0x004fea0003900000 */
[----:B------:R-:W2:Y:S02]  /*6100*/  @!P1 SYNCS.PHASECHK.TRANS64 P1, [R23+URZ], R22 ;  /* 0x00000016170095a7 */ /* 0x000ea4000802007f */
[----:B--2---:R-:W-:Y:S05]  /*6110*/  @!P1 BRA `(.L_x_27) ;  /* 0xfffffffc00ec9947 */ /* 0x004fea000383ffff */
[----:B------:R-:W-:Y:S05]  /*6120*/  BRA `(.L_x_26) ;  /* 0xffffffbc00cc7947 */ /* 0x000fea000383ffff */
.L_x_35:
[----:B0-----:R-:W-:-:S04]  /*6130*/  IMAD.U32 R22, RZ, RZ, UR17 ;  /* 0x00000011ff167e24 */ /* 0x001fc8000f8e00ff */
[----:B------:R0:W1:Y:S03]  /*6140*/  SYNCS.PHASECHK.TRANS64.TRYWAIT P0, [R22+URZ+0x8], R7 ;  /* 0x00000807160075a7 */ /* 0x000066000800017f */
[----:B-1----:R-:W-:Y:S05]  /*6150*/  @!P0 NANOSLEEP.SYNCS 0x989680 ;  /* 0x009896800000895d */ /* 0x002fea0003900000 */
[----:B------:R-:W1:Y:S02]  /*6160*/  @!P0 SYNCS.PHASECHK.TRANS64 P0, [R22+URZ+0x8], R7 ;  /* 0x00000807160085a7 */ /* 0x000e64000800007f */
[----:B-1----:R-:W-:Y:S05]  /*6170*/  @!P0 BRA `(.L_x_35) ;  /* 0xfffffffc00ec8947 */ /* 0x002fea000383ffff */
[----:B------:R-:W-:Y:S05]  /*6180*/  BRA `(.L_x_122) ;  /* 0xffffffc400407947 */ /* 0x000fea000383ffff */
.L_x_60:
[----:B------:R-:W-:Y:S01]  /*6190*/  BSSY B1, `(.L_x_123) ;  /* 0x0000006000017945 */ /* 0x000fe20003800000 */
[----:B------:R-:W-:-:S07]  /*61a0*/  IMAD.MOV.U32 R7, RZ, RZ, -0x1 ;  /* 0xffffffffff077424 */ /* 0x000fce00078e00ff */
[----:B------:R-:W-:Y:S05]  /*61b0*/  WARPSYNC.COLLECTIVE R7, `(.L_x_124) ;  /* 0x00000000070c7348 */ /* 0x000fea0003c00000 */
[----:B------:R-:W-:Y:S02]  /*61c0*/  ELECT P1, UR62, PT ;  /* 0x00000000003e782f */ /* 0x000fe40003820000 */
[----:B------:R-:W-:Y:S01]  /*61d0*/  MOV R7, UR62 ;  /* 0x0000003e00077c02 */ /* 0x000fe20008000f00 */
[----:B------:R-:W-:Y:S10]  /*61e0*/  ENDCOLLECTIVE ;  /* 0x000000000000791b */ /* 0x000ff40003800000 */
.L_x_124:
[----:B------:R-:W-:Y:S05]  /*61f0*/  BSYNC B1 ;  /* 0x0000000000017941 */ /* 0x000fea0003800000 */
.L_x_123:
[----:B------:R-:W-:Y:S05]  /*6200*/  BRA `(.L_x_125) ;  /* 0xffffffd800387947 */ /* 0x000fea000383ffff */
.L_x_63:
[----:B-1----:R1:W2:Y:S02]  /*6210*/  SYNCS.PHASECHK.TRANS64.TRYWAIT P1, [R18+URZ+0x168], R7 ;  /* 0x00016807120075a7 */ /* 0x0022a4000802017f */
[----:B--2---:R-:W-:Y:S05]  /*6220*/  @!P1 NANOSLEEP.SYNCS 0x989680 ;  /* 0x009896800000995d */ /* 0x004fea0003900000 */
[----:B------:R-:W2:Y:S02]  /*6230*/  @!P1 SYNCS.PHASECHK.TRANS64 P1, [R18+URZ+0x168], R7 ;  /* 0x00016807120095a7 */ /* 0x000ea4000802007f */
[----:B--2---:R-:W-:Y:S05]  /*6240*/  @!P1 BRA `(.L_x_63) ;  /* 0xfffffffc00f09947 */ /* 0x004fea000383ffff */
[----:B------:R-:W-:Y:S05]  /*6250*/  BRA `(.L_x_126) ;  /* 0xffffffd8006c7947 */ /* 0x000fea000383ffff */
.L_x_72:
[----:B------:R-:W-:Y:S01]  /*6260*/  BSSY B0, `(.L_x_127) ;  /* 0x0000006000007945 */ /* 0x000fe20003800000 */
[----:B------:R-:W-:-:S07]  /*6270*/  IMAD.MOV.U32 R7, RZ, RZ, -0x1 ;  /* 0xffffffffff077424 */ /* 0x000fce00078e00ff */
[----:B------:R-:W-:Y:S05]  /*6280*/  WARPSYNC.COLLECTIVE R7, `(.L_x_128) ;  /* 0x00000000070c7348 */ /* 0x000fea0003c00000 */
[----:B------:R-:W-:Y:S02]  /*6290*/  ELECT P1, UR62, PT ;  /* 0x00000000003e782f */ /* 0x000fe40003820000 */
[----:B------:R-:W-:Y:S01]  /*62a0*/  MOV R7, UR62 ;  /* 0x0000003e00077c02 */ /* 0x000fe20008000f00 */
[----:B------:R-:W-:Y:S10]  /*62b0*/  ENDCOLLECTIVE ;  /* 0x000000000000791b */ /* 0x000ff40003800000 */
.L_x_128:
[----:B------:R-:W-:Y:S05]  /*62c0*/  BSYNC B0 ;  /* 0x0000000000007941 */ /* 0x000fea0003800000 */
.L_x_127:
[----:B------:R-:W-:Y:S01]  /*62d0*/  PLOP3.LUT P0, PT, P1, PT, PT, 0x80, 0x0 ;  /* 0x000000000000781c */ /* 0x000fe20000f0f070 */
[----:B------:R-:W-:-:S12]  /*62e0*/  BRA `(.L_x_129) ;  /* 0xffffffe000d07947 */ /* 0x000fd8000383ffff */
.L_x_76:
[----:B0-----:R0:W1:Y:S02]  /*62f0*/  SYNCS.PHASECHK.TRANS64.TRYWAIT P0, [R5+URZ], R2 ;  /* 0x00000002050075a7 */ /* 0x001064000800017f */
[----:B-1----:R-:W-:Y:S05]  /*6300*/  @!P0 NANOSLEEP.SYNCS 0x989680 ;  /* 0x009896800000895d */ /* 0x002fea0003900000 */
[----:B------:R-:W1:Y:S02]  /*6310*/  @!P0 SYNCS.PHASECHK.TRANS64 P0, [R5+URZ], R2 ;  /* 0x00000002050085a7 */ /* 0x000e64000800007f */
[----:B-1----:R-:W-:Y:S05]  /*6320*/  @!P0 BRA `(.L_x_76) ;  /* 0xfffffffc00f08947 */ /* 0x002fea000383ffff */
[----:B------:R-:W-:Y:S05]  /*6330*/  BRA `(.L_x_130) ;  /* 0xffffffe400107947 */ /* 0x000fea000383ffff */
.L_x_77:
[----:B0-----:R0:W1:Y:S02]  /*6340*/  SYNCS.PHASECHK.TRANS64.TRYWAIT P0, [R7+URZ], R4 ;  /* 0x00000004070075a7 */ /* 0x001064000800017f */
[----:B-1----:R-:W-:Y:S05]  /*6350*/  @!P0 NANOSLEEP.SYNCS 0x989680 ;  /* 0x009896800000895d */ /* 0x002fea0003900000 */
[----:B------:R-:W1:Y:S02]  /*6360*/  @!P0 SYNCS.PHASECHK.TRANS64 P0, [R7+URZ], R4 ;  /* 0x00000004070085a7 */ /* 0x000e64000800007f */
[----:B-1----:R-:W-:Y:S05]  /*6370*/  @!P0 BRA `(.L_x_77) ;  /* 0xfffffffc00f08947 */ /* 0x002fea000383ffff */
[----:B------:R-:W-:Y:S05]  /*6380*/  BRA `(.L_x_131) ;  /* 0xffffffe400207947 */ /* 0x000fea000383ffff */
.L_x_78:
[----:B0-----:R0:W1:Y:S02]  /*6390*/  SYNCS.PHASECHK.TRANS64.TRYWAIT P0, [R6+URZ], R5 ;  /* 0x00000005060075a7 */ /* 0x001064000800017f */
[----:B-1----:R-:W-:Y:S05]  /*63a0*/  @!P0 NANOSLEEP.SYNCS 0x989680 ;  /* 0x009896800000895d */ /* 0x002fea0003900000 */
[----:B------:R-:W1:Y:S02]  /*63b0*/  @!P0 SYNCS.PHASECHK.TRANS64 P0, [R6+URZ], R5 ;  /* 0x00000005060085a7 */ /* 0x000e64000800007f */
[----:B-1----:R-:W-:Y:S05]  /*63c0*/  @!P0 BRA `(.L_x_78) ;  /* 0xfffffffc00f08947 */ /* 0x002fea000383ffff */
[----:B------:R-:W-:Y:S05]  /*63d0*/  BRA `(.L_x_132) ;  /* 0xffffffe400307947 */ /* 0x000fea000383ffff */
.L_x_79:
[----:B0-----:R0:W1:Y:S02]  /*63e0*/  SYNCS.PHASECHK.TRANS64.TRYWAIT P0, [R7+URZ], R4 ;  /* 0x00000004070075a7 */ /* 0x001064000800017f */
[----:B-1----:R-:W-:Y:S05]  /*63f0*/  @!P0 NANOSLEEP.SYNCS 0x989680 ;  /* 0x009896800000895d */ /* 0x002fea0003900000 */
[----:B------:R-:W1:Y:S02]  /*6400*/  @!P0 SYNCS.PHASECHK.TRANS64 P0, [R7+URZ], R4 ;  /* 0x00000004070085a7 */ /* 0x000e64000800007f */
[----:B-1----:R-:W-:Y:S05]  /*6410*/  @!P0 BRA `(.L_x_79) ;  /* 0xfffffffc00f08947 */ /* 0x002fea000383ffff */
[----:B------:R-:W-:Y:S05]  /*6420*/  BRA `(.L_x_133) ;  /* 0xffffffe400407947 */ /* 0x000fea000383ffff */
.L_x_80:
[----:B0-----:R0:W1:Y:S02]  /*6430*/  SYNCS.PHASECHK.TRANS64.TRYWAIT P0, [R6+URZ], R5 ;  /* 0x00000005060075a7 */ /* 0x001064000800017f */
[----:B-1----:R-:W-:Y:S05]  /*6440*/  @!P0 NANOSLEEP.SYNCS 0x989680 ;  /* 0x009896800000895d */ /* 0x002fea0003900000 */
[----:B------:R-:W1:Y:S02]  /*6450*/  @!P0 SYNCS.PHASECHK.TRANS64 P0, [R6+URZ], R5 ;  /* 0x00000005060085a7 */ /* 0x000e64000800007f */
[----:B-1----:R-:W-:Y:S05]  /*6460*/  @!P0 BRA `(.L_x_80) ;  /* 0xfffffffc00f08947 */ /* 0x002fea000383ffff */
[----:B------:R-:W-:Y:S05]  /*6470*/  BRA `(.L_x_134) ;  /* 0xffffffe400507947 */ /* 0x000fea000383ffff */
.L_x_81:
[----:B0-----:R0:W1:Y:S02]  /*6480*/  SYNCS.PHASECHK.TRANS64.TRYWAIT P0, [R7+URZ], R4 ;  /* 0x00000004070075a7 */ /* 0x001064000800017f */
[----:B-1----:R-:W-:Y:S05]  /*6490*/  @!P0 NANOSLEEP.SYNCS 0x989680 ;  /* 0x009896800000895d */ /* 0x002fea0003900000 */
[----:B------:R-:W1:Y:S02]  /*64a0*/  @!P0 SYNCS.PHASECHK.TRANS64 P0, [R7+URZ], R4 ;  /* 0x00000004070085a7 */ /* 0x000e64000800007f */
[----:B-1----:R-:W-:Y:S05]  /*64b0*/  @!P0 BRA `(.L_x_81) ;  /* 0xfffffffc00f08947 */ /* 0x002fea000383ffff */
[----:B------:R-:W-:Y:S05]  /*64c0*/  BRA `(.L_x_135) ;  /* 0xffffffe400607947 */ /* 0x000fea000383ffff */
.L_x_82:
[----:B0-----:R0:W1:Y:S02]  /*64d0*/  SYNCS.PHASECHK.TRANS64.TRYWAIT P0, [R6+URZ], R5 ;  /* 0x00000005060075a7 */ /* 0x001064000800017f */
[----:B-1----:R-:W-:Y:S05]  /*64e0*/  @!P0 NANOSLEEP.SYNCS 0x989680 ;  /* 0x009896800000895d */ /* 0x002fea0003900000 */
[----:B------:R-:W1:Y:S02]  /*64f0*/  @!P0 SYNCS.PHASECHK.TRANS64 P0, [R6+URZ], R5 ;  /* 0x00000005060085a7 */ /* 0x000e64000800007f */
[----:B-1----:R-:W-:Y:S05]  /*6500*/  @!P0 BRA `(.L_x_82) ;  /* 0xfffffffc00f08947 */ /* 0x002fea000383ffff */
[----:B------:R-:W-:Y:S05]  /*6510*/  BRA `(.L_x_136) ;  /* 0xffffffe400707947 */ /* 0x000fea000383ffff */
.L_x_83:
[----:B0-----:R0:W1:Y:S02]  /*6520*/  SYNCS.PHASECHK.TRANS64.TRYWAIT P0, [R7+URZ], R4 ;  /* 0x00000004070075a7 */ /* 0x001064000800017f */
[----:B-1----:R-:W-:Y:S05]  /*6530*/  @!P0 NANOSLEEP.SYNCS 0x989680 ;  /* 0x009896800000895d */ /* 0x002fea0003900000 */
[----:B------:R-:W1:Y:S02]  /*6540*/  @!P0 SYNCS.PHASECHK.TRANS64 P0, [R7+URZ], R4 ;  /* 0x00000004070085a7 */ /* 0x000e64000800007f */
[----:B-1----:R-:W-:Y:S05]  /*6550*/  @!P0 BRA `(.L_x_83) ;  /* 0xfffffffc00f08947 */ /* 0x002fea000383ffff */
[----:B------:R-:W-:Y:S05]  /*6560*/  BRA `(.L_x_137) ;  /* 0xffffffe400807947 */ /* 0x000fea000383ffff */
.L_x_84:
[----:B0-----:R0:W1:Y:S02]  /*6570*/  SYNCS.PHASECHK.TRANS64.TRYWAIT P0, [R6+URZ], R5 ;  /* 0x00000005060075a7 */ /* 0x001064000800017f */
[----:B-1----:R-:W-:Y:S05]  /*6580*/  @!P0 NANOSLEEP.SYNCS 0x989680 ;  /* 0x009896800000895d */ /* 0x002fea0003900000 */
[----:B------:R-:W1:Y:S02]  /*6590*/  @!P0 SYNCS.PHASECHK.TRANS64 P0, [R6+URZ], R5 ;  /* 0x00000005060085a7 */ /* 0x000e64000800007f */
[----:B-1----:R-:W-:Y:S05]  /*65a0*/  @!P0 BRA `(.L_x_84) ;  /* 0xfffffffc00f08947 */ /* 0x002fea000383ffff */
[----:B------:R-:W-:Y:S05]  /*65b0*/  BRA `(.L_x_138) ;  /* 0xffffffe400907947 */ /* 0x000fea000383ffff */
.L_x_85:
[----:B0-----:R0:W1:Y:S02]  /*65c0*/  SYNCS.PHASECHK.TRANS64.TRYWAIT P0, [R7+URZ], R4 ;  /* 0x00000004070075a7 */ /* 0x001064000800017f */
[----:B-1----:R-:W-:Y:S05]  /*65d0*/  @!P0 NANOSLEEP.SYNCS 0x989680 ;  /* 0x009896800000895d */ /* 0x002fea0003900000 */
[----:B------:R-:W1:Y:S02]  /*65e0*/  @!P0 SYNCS.PHASECHK.TRANS64 P0, [R7+URZ], R4 ;  /* 0x00000004070085a7 */ /* 0x000e64000800007f */
[----:B-1----:R-:W-:Y:S05]  /*65f0*/  @!P0 BRA `(.L_x_85) ;  /* 0xfffffffc00f08947 */ /* 0x002fea000383ffff */
[----:B------:R-:W-:Y:S05]  /*6600*/  BRA `(.L_x_139) ;  /* 0xffffffe400a07947 */ /* 0x000fea000383ffff */
.L_x_86:
[----:B0-----:R0:W1:Y:S02]  /*6610*/  SYNCS.PHASECHK.TRANS64.TRYWAIT P0, [R6+URZ], R5 ;  /* 0x00000005060075a7 */ /* 0x001064000800017f */
[----:B-1----:R-:W-:Y:S05]  /*6620*/  @!P0 NANOSLEEP.SYNCS 0x989680 ;  /* 0x009896800000895d */ /* 0x002fea0003900000 */
[----:B------:R-:W1:Y:S02]  /*6630*/  @!P0 SYNCS.PHASECHK.TRANS64 P0, [R6+URZ], R5 ;  /* 0x00000005060085a7 */ /* 0x000e64000800007f */
[----:B-1----:R-:W-:Y:S05]  /*6640*/  @!P0 BRA `(.L_x_86) ;  /* 0xfffffffc00f08947 */ /* 0x002fea000383ffff */
[----:B------:R-:W-:Y:S05]  /*6650*/  BRA `(.L_x_140) ;  /* 0xffffffe400b07947 */ /* 0x000fea000383ffff */
.L_x_87:
[----:B0-----:R0:W1:Y:S02]  /*6660*/  SYNCS.PHASECHK.TRANS64.TRYWAIT P0, [R7+URZ], R4 ;  /* 0x00000004070075a7 */ /* 0x001064000800017f */
[----:B-1----:R-:W-:Y:S05]  /*6670*/  @!P0 NANOSLEEP.SYNCS 0x989680 ;  /* 0x009896800000895d */ /* 0x002fea0003900000 */
[----:B------:R-:W1:Y:S02]  /*6680*/  @!P0 SYNCS.PHASECHK.TRANS64 P0, [R7+URZ], R4 ;  /* 0x00000004070085a7 */ /* 0x000e64000800007f */
[----:B-1----:R-:W-:Y:S05]  /*6690*/  @!P0 BRA `(.L_x_87) ;  /* 0xfffffffc00f08947 */ /* 0x002fea000383ffff */
[----:B------:R-:W-:Y:S05]  /*66a0*/  BRA `(.L_x_141) ;  /* 0xffffffe400c07947 */ /* 0x000fea000383ffff */
.L_x_88:
[----:B0-----:R0:W1:Y:S02]  /*66b0*/  SYNCS.PHASECHK.TRANS64.TRYWAIT P0, [R6+URZ], R5 ;  /* 0x00000005060075a7 */ /* 0x001064000800017f */
[----:B-1----:R-:W-:Y:S05]  /*66c0*/  @!P0 NANOSLEEP.SYNCS 0x989680 ;  /* 0x009896800000895d */ /* 0x002fea0003900000 */
[----:B------:R-:W1:Y:S02]  /*66d0*/  @!P0 SYNCS.PHASECHK.TRANS64 P0, [R6+URZ], R5 ;  /* 0x00000005060085a7 */ /* 0x000e64000800007f */
[----:B-1----:R-:W-:Y:S05]  /*66e0*/  @!P0 BRA `(.L_x_88) ;  /* 0xfffffffc00f08947 */ /* 0x002fea000383ffff */
[----:B------:R-:W-:Y:S05]  /*66f0*/  BRA `(.L_x_142) ;  /* 0xffffffe400d07947 */ /* 0x000fea000383ffff */
.L_x_89:
[----:B0-----:R0:W1:Y:S02]  /*6700*/  SYNCS.PHASECHK.TRANS64.TRYWAIT P0, [R7+URZ], R4 ;  /* 0x00000004070075a7 */ /* 0x001064000800017f */
[----:B-1----:R-:W-:Y:S05]  /*6710*/  @!P0 NANOSLEEP.SYNCS 0x989680 ;  /* 0x009896800000895d */ /* 0x002fea0003900000 */
[----:B------:R-:W1:Y:S02]  /*6720*/  @!P0 SYNCS.PHASECHK.TRANS64 P0, [R7+URZ], R4 ;  /* 0x00000004070085a7 */ /* 0x000e64000800007f */
[----:B-1----:R-:W-:Y:S05]  /*6730*/  @!P0 BRA `(.L_x_89) ;  /* 0xfffffffc00f08947 */ /* 0x002fea000383ffff */
[----:B------:R-:W-:Y:S05]  /*6740*/  BRA `(.L_x_143) ;  /* 0xffffffe400e07947 */ /* 0x000fea000383ffff */
.L_x_90:
[----:B0-----:R0:W1:Y:S02]  /*6750*/  SYNCS.PHASECHK.TRANS64.TRYWAIT P0, [R6+URZ], R5 ;  /* 0x00000005060075a7 */ /* 0x001064000800017f */
[----:B-1----:R-:W-:Y:S05]  /*6760*/  @!P0 NANOSLEEP.SYNCS 0x989680 ;  /* 0x009896800000895d */ /* 0x002fea0003900000 */
[----:B------:R-:W1:Y:S02]  /*6770*/  @!P0 SYNCS.PHASECHK.TRANS64 P0, [R6+URZ], R5 ;  /* 0x00000005060085a7 */ /* 0x000e64000800007f */
[----:B-1----:R-:W-:Y:S05]  /*6780*/  @!P0 BRA `(.L_x_90) ;  /* 0xfffffffc00f08947 */ /* 0x002fea000383ffff */
[----:B------:R-:W-:Y:S05]  /*6790*/  BRA `(.L_x_144) ;  /* 0xffffffe400f07947 */ /* 0x000fea000383ffff */
.L_x_91:
[----:B0-----:R0:W1:Y:S02]  /*67a0*/  SYNCS.PHASECHK.TRANS64.TRYWAIT P0, [R7+URZ], R4 ;  /* 0x00000004070075a7 */ /* 0x001064000800017f */
[----:B-1----:R-:W-:Y:S05]  /*67b0*/  @!P0 NANOSLEEP.SYNCS 0x989680 ;  /* 0x009896800000895d */ /* 0x002fea0003900000 */
[----:B------:R-:W1:Y:S02]  /*67c0*/  @!P0 SYNCS.PHASECHK.TRANS64 P0, [R7+URZ], R4 ;  /* 0x00000004070085a7 */ /* 0x000e64000800007f */
[----:B-1----:R-:W-:Y:S05]  /*67d0*/  @!P0 BRA `(.L_x_91) ;  /* 0xfffffffc00f08947 */ /* 0x002fea000383ffff */
[----:B------:R-:W-:Y:S05]  /*67e0*/  BRA `(.L_x_145) ;  /* 0xffffffe800007947 */ /* 0x000fea000383ffff */
.L_x_92:
[----:B0-----:R0:W1:Y:S02]  /*67f0*/  SYNCS.PHASECHK.TRANS64.TRYWAIT P0, [R6+URZ], R5 ;  /* 0x00000005060075a7 */ /* 0x001064000800017f */
[----:B-1----:R-:W-:Y:S05]  /*6800*/  @!P0 NANOSLEEP.SYNCS 0x989680 ;  /* 0x009896800000895d */ /* 0x002fea0003900000 */
[----:B------:R-:W1:Y:S02]  /*6810*/  @!P0 SYNCS.PHASECHK.TRANS64 P0, [R6+URZ], R5 ;  /* 0x00000005060085a7 */ /* 0x000e64000800007f */
[----:B-1----:R-:W-:Y:S05]  /*6820*/  @!P0 BRA `(.L_x_92) ;  /* 0xfffffffc00f08947 */ /* 0x002fea000383ffff */
[----:B------:R-:W-:Y:S05]  /*6830*/  BRA `(.L_x_146) ;  /* 0xffffffe800107947 */ /* 0x000fea000383ffff */
.L_x_93:
[----:B0-----:R0:W1:Y:S02]  /*6840*/  SYNCS.PHASECHK.TRANS64.TRYWAIT P0, [R7+URZ], R4 ;  /* 0x00000004070075a7 */ /* 0x001064000800017f */
[----:B-1----:R-:W-:Y:S05]  /*6850*/  @!P0 NANOSLEEP.SYNCS 0x989680 ;  /* 0x009896800000895d */ /* 0x002fea0003900000 */
[----:B------:R-:W1:Y:S02]  /*6860*/  @!P0 SYNCS.PHASECHK.TRANS64 P0, [R7+URZ], R4 ;  /* 0x00000004070085a7 */ /* 0x000e64000800007f */
[----:B-1----:R-:W-:Y:S05]  /*6870*/  @!P0 BRA `(.L_x_93) ;  /* 0xfffffffc00f08947 */ /* 0x002fea000383ffff */
[----:B------:R-:W-:Y:S05]  /*6880*/  BRA `(.L_x_147) ;  /* 0xffffffe800207947 */ /* 0x000fea000383ffff */
.L_x_94:
[----:B0-----:R0:W1:Y:S02]  /*6890*/  SYNCS.PHASECHK.TRANS64.TRYWAIT P0, [R6+URZ], R5 ;  /* 0x00000005060075a7 */ /* 0x001064000800017f */
[----:B-1----:R-:W-:Y:S05]  /*68a0*/  @!P0 NANOSLEEP.SYNCS 0x989680 ;  /* 0x009896800000895d */ /* 0x002fea0003900000 */
[----:B------:R-:W1:Y:S02]  /*68b0*/  @!P0 SYNCS.PHASECHK.TRANS64 P0, [R6+URZ], R5 ;  /* 0x00000005060085a7 */ /* 0x000e64000800007f */
[----:B-1----:R-:W-:Y:S05]  /*68c0*/  @!P0 BRA `(.L_x_94) ;  /* 0xfffffffc00f08947 */ /* 0x002fea000383ffff */
[----:B------:R-:W-:Y:S05]  /*68d0*/  BRA `(.L_x_148) ;  /* 0xffffffe800307947 */ /* 0x000fea000383ffff */
.L_x_95:
[----:B0-----:R0:W1:Y:S02]  /*68e0*/  SYNCS.PHASECHK.TRANS64.TRYWAIT P0, [R7+URZ], R4 ;  /* 0x00000004070075a7 */ /* 0x001064000800017f */
[----:B-1----:R-:W-:Y:S05]  /*68f0*/  @!P0 NANOSLEEP.SYNCS 0x989680 ;  /* 0x009896800000895d */ /* 0x002fea0003900000 */
[----:B------:R-:W1:Y:S02]  /*6900*/  @!P0 SYNCS.PHASECHK.TRANS64 P0, [R7+URZ], R4 ;  /* 0x00000004070085a7 */ /* 0x000e64000800007f */
[----:B-1----:R-:W-:Y:S05]  /*6910*/  @!P0 BRA `(.L_x_95) ;  /* 0xfffffffc00f08947 */ /* 0x002fea000383ffff */
[----:B------:R-:W-:Y:S05]  /*6920*/  BRA `(.L_x_149) ;  /* 0xffffffe800407947 */ /* 0x000fea000383ffff */
.L_x_96:
[----:B0-----:R0:W1:Y:S02]  /*6930*/  SYNCS.PHASECHK.TRANS64.TRYWAIT P0, [R6+URZ], R5 ;  /* 0x00000005060075a7 */ /* 0x001064000800017f */
[----:B-1----:R-:W-:Y:S05]  /*6940*/  @!P0 NANOSLEEP.SYNCS 0x989680 ;  /* 0x009896800000895d */ /* 0x002fea0003900000 */
[----:B------:R-:W1:Y:S02]  /*6950*/  @!P0 SYNCS.PHASECHK.TRANS64 P0, [R6+URZ], R5 ;  /* 0x00000005060085a7 */ /* 0x000e64000800007f */
[----:B-1----:R-:W-:Y:S05]  /*6960*/  @!P0 BRA `(.L_x_96) ;  /* 0xfffffffc00f08947 */ /* 0x002fea000383ffff */
[----:B------:R-:W-:Y:S05]  /*6970*/  BRA `(.L_x_150) ;  /* 0xffffffe800507947 */ /* 0x000fea000383ffff */
.L_x_97:
[----:B0-----:R0:W1:Y:S02]  /*6980*/  SYNCS.PHASECHK.TRANS64.TRYWAIT P0, [R7+URZ], R4 ;  /* 0x00000004070075a7 */ /* 0x001064000800017f */
[----:B-1----:R-:W-:Y:S05]  /*6990*/  @!P0 NANOSLEEP.SYNCS 0x989680 ;  /* 0x009896800000895d */ /* 0x002fea0003900000 */
[----:B------:R-:W1:Y:S02]  /*69a0*/  @!P0 SYNCS.PHASECHK.TRANS64 P0, [R7+URZ], R4 ;  /* 0x00000004070085a7 */ /* 0x000e64000800007f */
[----:B-1----:R-:W-:Y:S05]  /*69b0*/  @!P0 BRA `(.L_x_97) ;  /* 0xfffffffc00f08947 */ /* 0x002fea000383ffff */
[----:B------:R-:W-:Y:S05]  /*69c0*/  BRA `(.L_x_151) ;  /* 0xffffffe800607947 */ /* 0x000fea000383ffff */
.L_x_98:
[----:B0-----:R0:W1:Y:S02]  /*69d0*/  SYNCS.PHASECHK.TRANS64.TRYWAIT P0, [R6+URZ], R5 ;  /* 0x00000005060075a7 */ /* 0x001064000800017f */
[----:B-1----:R-:W-:Y:S05]  /*69e0*/  @!P0 NANOSLEEP.SYNCS 0x989680 ;  /* 0x009896800000895d */ /* 0x002fea0003900000 */
[----:B------:R-:W1:Y:S02]  /*69f0*/  @!P0 SYNCS.PHASECHK.TRANS64 P0, [R6+URZ], R5 ;  /* 0x00000005060085a7 */ /* 0x000e64000800007f */
[----:B-1----:R-:W-:Y:S05]  /*6a00*/  @!P0 BRA `(.L_x_98) ;  /* 0xfffffffc00f08947 */ /* 0x002fea000383ffff */
[----:B------:R-:W-:Y:S05]  /*6a10*/  BRA `(.L_x_152) ;  /* 0xffffffe800707947 */ /* 0x000fea000383ffff */
.L_x_99:
[----:B0-----:R0:W1:Y:S02]  /*6a20*/  SYNCS.PHASECHK.TRANS64.TRYWAIT P0, [R7+URZ], R4 ;  /* 0x00000004070075a7 */ /* 0x001064000800017f */
[----:B-1----:R-:W-:Y:S05]  /*6a30*/  @!P0 NANOSLEEP.SYNCS 0x989680 ;  /* 0x009896800000895d */ /* 0x002fea0003900000 */
[----:B------:R-:W1:Y:S02]  /*6a40*/  @!P0 SYNCS.PHASECHK.TRANS64 P0, [R7+URZ], R4 ;  /* 0x00000004070085a7 */ /* 0x000e64000800007f */
[----:B-1----:R-:W-:Y:S05]  /*6a50*/  @!P0 BRA `(.L_x_99) ;  /* 0xfffffffc00f08947 */ /* 0x002fea000383ffff */
[----:B------:R-:W-:Y:S05]  /*6a60*/  BRA `(.L_x_153) ;  /* 0xffffffe800807947 */ /* 0x000fea000383ffff */
.L_x_100:
[----:B0-----:R0:W1:Y:S02]  /*6a70*/  SYNCS.PHASECHK.TRANS64.TRYWAIT P0, [R6+URZ], R5 ;  /* 0x00000005060075a7 */ /* 0x001064000800017f */
[----:B-1----:R-:W-:Y:S05]  /*6a80*/  @!P0 NANOSLEEP.SYNCS 0x989680 ;  /* 0x009896800000895d */ /* 0x002fea0003900000 */
[----:B------:R-:W1:Y:S02]  /*6a90*/  @!P0 SYNCS.PHASECHK.TRANS64 P0, [R6+URZ], R5 ;  /* 0x00000005060085a7 */ /* 0x000e64000800007f */
[----:B-1----:R-:W-:Y:S05]  /*6aa0*/  @!P0 BRA `(.L_x_100) ;  /* 0xfffffffc00f08947 */ /* 0x002fea000383ffff */
[----:B------:R-:W-:Y:S05]  /*6ab0*/  BRA `(.L_x_154) ;  /* 0xffffffe800907947 */ /* 0x000fea000383ffff */
.L_x_101:
[----:B0-----:R0:W1:Y:S02]  /*6ac0*/  SYNCS.PHASECHK.TRANS64.TRYWAIT P0, [R7+URZ], R4 ;  /* 0x00000004070075a7 */ /* 0x001064000800017f */
[----:B-1----:R-:W-:Y:S05]  /*6ad0*/  @!P0 NANOSLEEP.SYNCS 0x989680 ;  /* 0x009896800000895d */ /* 0x002fea0003900000 */
[----:B------:R-:W1:Y:S02]  /*6ae0*/  @!P0 SYNCS.PHASECHK.TRANS64 P0, [R7+URZ], R4 ;  /* 0x00000004070085a7 */ /* 0x000e64000800007f */
[----:B-1----:R-:W-:Y:S05]  /*6af0*/  @!P0 BRA `(.L_x_101) ;  /* 0xfffffffc00f08947 */ /* 0x002fea000383ffff */
[----:B------:R-:W-:Y:S05]  /*6b00*/  BRA `(.L_x_155) ;  /* 0xffffffe800a07947 */ /* 0x000fea000383ffff */
.L_x_102:
[----:B0-----:R0:W1:Y:S02]  /*6b10*/  SYNCS.PHASECHK.TRANS64.TRYWAIT P0, [R6+URZ], R5 ;  /* 0x00000005060075a7 */ /* 0x001064000800017f */
[----:B-1----:R-:W-:Y:S05]  /*6b20*/  @!P0 NANOSLEEP.SYNCS 0x989680 ;  /* 0x009896800000895d */ /* 0x002fea0003900000 */
[----:B------:R-:W1:Y:S02]  /*6b30*/  @!P0 SYNCS.PHASECHK.TRANS64 P0, [R6+URZ], R5 ;  /* 0x00000005060085a7 */ /* 0x000e64000800007f */
[----:B-1----:R-:W-:Y:S05]  /*6b40*/  @!P0 BRA `(.L_x_102) ;  /* 0xfffffffc00f08947 */ /* 0x002fea000383ffff */
[----:B------:R-:W-:Y:S05]  /*6b50*/  BRA `(.L_x_156) ;  /* 0xffffffe800b07947 */ /* 0x000fea000383ffff */
.L_x_103:
[----:B0-----:R0:W1:Y:S02]  /*6b60*/  SYNCS.PHASECHK.TRANS64.TRYWAIT P0, [R7+URZ], R4 ;  /* 0x00000004070075a7 */ /* 0x001064000800017f */
[----:B-1----:R-:W-:Y:S05]  /*6b70*/  @!P0 NANOSLEEP.SYNCS 0x989680 ;  /* 0x009896800000895d */ /* 0x002fea0003900000 */
[----:B------:R-:W1:Y:S02]  /*6b80*/  @!P0 SYNCS.PHASECHK.TRANS64 P0, [R7+URZ], R4 ;  /* 0x00000004070085a7 */ /* 0x000e64000800007f */
[----:B-1----:R-:W-:Y:S05]  /*6b90*/  @!P0 BRA `(.L_x_103) ;  /* 0xfffffffc00f08947 */ /* 0x002fea000383ffff */
[----:B------:R-:W-:Y:S05]  /*6ba0*/  BRA `(.L_x_157) ;  /* 0xffffffe800c07947 */ /* 0x000fea000383ffff */
.L_x_104:
[----:B0-----:R0:W1:Y:S02]  /*6bb0*/  SYNCS.PHASECHK.TRANS64.TRYWAIT P0, [R6+URZ], R5 ;  /* 0x00000005060075a7 */ /* 0x001064000800017f */
[----:B-1----:R-:W-:Y:S05]  /*6bc0*/  @!P0 NANOSLEEP.SYNCS 0x989680 ;  /* 0x009896800000895d */ /* 0x002fea0003900000 */
[----:B------:R-:W1:Y:S02]  /*6bd0*/  @!P0 SYNCS.PHASECHK.TRANS64 P0, [R6+URZ], R5 ;  /* 0x00000005060085a7 */ /* 0x000e64000800007f */
[----:B-1----:R-:W-:Y:S05]  /*6be0*/  @!P0 BRA `(.L_x_104) ;  /* 0xfffffffc00f08947 */ /* 0x002fea000383ffff */
[----:B------:R-:W-:Y:S05]  /*6bf0*/  BRA `(.L_x_158) ;  /* 0xffffffe800d07947 */ /* 0x000fea000383ffff */
.L_x_105:
[----:B0-----:R0:W1:Y:S02]  /*6c00*/  SYNCS.PHASECHK.TRANS64.TRYWAIT P0, [R7+URZ], R4 ;  /* 0x00000004070075a7 */ /* 0x001064000800017f */
[----:B-1----:R-:W-:Y:S05]  /*6c10*/  @!P0 NANOSLEEP.SYNCS 0x989680 ;  /* 0x009896800000895d */ /* 0x002fea0003900000 */
[----:B------:R-:W1:Y:S02]  /*6c20*/  @!P0 SYNCS.PHASECHK.TRANS64 P0, [R7+URZ], R4 ;  /* 0x00000004070085a7 */ /* 0x000e64000800007f */
[----:B-1----:R-:W-:Y:S05]  /*6c30*/  @!P0 BRA `(.L_x_105) ;  /* 0xfffffffc00f08947 */ /* 0x002fea000383ffff */
[----:B------:R-:W-:Y:S05]  /*6c40*/  BRA `(.L_x_159) ;  /* 0xffffffe800e07947 */ /* 0x000fea000383ffff */
.L_x_106:
[----:B0-----:R0:W1:Y:S02]  /*6c50*/  SYNCS.PHASECHK.TRANS64.TRYWAIT P0, [R6+URZ], R5 ;  /* 0x00000005060075a7 */ /* 0x001064000800017f */
[----:B-1----:R-:W-:Y:S05]  /*6c60*/  @!P0 NANOSLEEP.SYNCS 0x989680 ;  /* 0x009896800000895d */ /* 0x002fea0003900000 */
[----:B------:R-:W1:Y:S02]  /*6c70*/  @!P0 SYNCS.PHASECHK.TRANS64 P0, [R6+URZ], R5 ;  /* 0x00000005060085a7 */ /* 0x000e64000800007f */
[----:B-1----:R-:W-:Y:S05]  /*6c80*/  @!P0 BRA `(.L_x_106) ;  /* 0xfffffffc00f08947 */ /* 0x002fea000383ffff */
[----:B------:R-:W-:Y:S05]  /*6c90*/  BRA `(.L_x_160) ;  /* 0xffffffe800f07947 */ /* 0x000fea000383ffff */
.L_x_107:
[----:B0-----:R0:W1:Y:S02]  /*6ca0*/  SYNCS.PHASECHK.TRANS64.TRYWAIT P0, [R7+URZ], R4 ;  /* 0x00000004070075a7 */ /* 0x001064000800017f */
[----:B-1----:R-:W-:Y:S05]  /*6cb0*/  @!P0 NANOSLEEP.SYNCS 0x989680 ;  /* 0x009896800000895d */ /* 0x002fea0003900000 */
[----:B------:R-:W1:Y:S02]  /*6cc0*/  @!P0 SYNCS.PHASECHK.TRANS64 P0, [R7+URZ], R4 ;  /* 0x00000004070085a7 */ /* 0x000e64000800007f */
[----:B-1----:R-:W-:Y:S05]  /*6cd0*/  @!P0 BRA `(.L_x_107) ;  /* 0xfffffffc00f08947 */ /* 0x002fea000383ffff */
[----:B------:R-:W-:Y:S05]  /*6ce0*/  BRA `(.L_x_161) ;  /* 0xffffffec00007947 */ /* 0x000fea000383ffff */
.L_x_108:
[----:B0-----:R0:W1:Y:S02]  /*6cf0*/  SYNCS.PHASECHK.TRANS64.TRYWAIT P0, [R6+URZ], R5 ;  /* 0x00000005060075a7 */ /* 0x001064000800017f */
[----:B-1----:R-:W-:Y:S05]  /*6d00*/  @!P0 NANOSLEEP.SYNCS 0x989680 ;  /* 0x009896800000895d */ /* 0x002fea0003900000 */
[----:B------:R-:W1:Y:S02]  /*6d10*/  @!P0 SYNCS.PHASECHK.TRANS64 P0, [R6+URZ], R5 ;  /* 0x00000005060085a7 */ /* 0x000e64000800007f */
[----:B-1----:R-:W-:Y:S05]  /*6d20*/  @!P0 BRA `(.L_x_108) ;  /* 0xfffffffc00f08947 */ /* 0x002fea000383ffff */
[----:B------:R-:W-:Y:S05]  /*6d30*/  BRA `(.L_x_162) ;  /* 0xffffffec00107947 */ /* 0x000fea000383ffff */
.L_x_109:
[----:B0-----:R0:W1:Y:S02]  /*6d40*/  SYNCS.PHASECHK.TRANS64.TRYWAIT P0, [R7+URZ], R4 ;  /* 0x00000004070075a7 */ /* 0x001064000800017f */
[----:B-1----:R-:W-:Y:S05]  /*6d50*/  @!P0 NANOSLEEP.SYNCS 0x989680 ;  /* 0x009896800000895d */ /* 0x002fea0003900000 */
[----:B------:R-:W1:Y:S02]  /*6d60*/  @!P0 SYNCS.PHASECHK.TRANS64 P0, [R7+URZ], R4 ;  /* 0x00000004070085a7 */ /* 0x000e64000800007f */
[----:B-1----:R-:W-:Y:S05]  /*6d70*/  @!P0 BRA `(.L_x_109) ;  /* 0xfffffffc00f08947 */ /* 0x002fea000383ffff */
[----:B------:R-:W-:Y:S05]  /*6d80*/  BRA `(.L_x_163) ;  /* 0xffffffec00207947 */ /* 0x000fea000383ffff */
.L_x_110:
[----:B0-----:R0:W1:Y:S02]  /*6d90*/  SYNCS.PHASECHK.TRANS64.TRYWAIT P0, [R6+URZ], R5 ;  /* 0x00000005060075a7 */ /* 0x001064000800017f */
[----:B-1----:R-:W-:Y:S05]  /*6da0*/  @!P0 NANOSLEEP.SYNCS 0x989680 ;  /* 0x009896800000895d */ /* 0x002fea0003900000 */
[----:B------:R-:W1:Y:S02]  /*6db0*/  @!P0 SYNCS.PHASECHK.TRANS64 P0, [R6+URZ], R5 ;  /* 0x00000005060085a7 */ /* 0x000e64000800007f */
[----:B-1----:R-:W-:Y:S05]  /*6dc0*/  @!P0 BRA `(.L_x_110) ;  /* 0xfffffffc00f08947 */ /* 0x002fea000383ffff */
[----:B------:R-:W-:Y:S05]  /*6dd0*/  BRA `(.L_x_164) ;  /* 0xffffffec00307947 */ /* 0x000fea000383ffff */
.L_x_111:
[----:B0-----:R0:W1:Y:S02]  /*6de0*/  SYNCS.PHASECHK.TRANS64.TRYWAIT P0, [R7+URZ], R4 ;  /* 0x00000004070075a7 */ /* 0x001064000800017f */
[----:B-1----:R-:W-:Y:S05]  /*6df0*/  @!P0 NANOSLEEP.SYNCS 0x989680 ;  /* 0x009896800000895d */ /* 0x002fea0003900000 */
[----:B------:R-:W1:Y:S02]  /*6e00*/  @!P0 SYNCS.PHASECHK.TRANS64 P0, [R7+URZ], R4 ;  /* 0x00000004070085a7 */ /* 0x000e64000800007f */
[----:B-1----:R-:W-:Y:S05]  /*6e10*/  @!P0 BRA `(.L_x_111) ;  /* 0xfffffffc00f08947 */ /* 0x002fea000383ffff */
[----:B------:R-:W-:Y:S05]  /*6e20*/  BRA `(.L_x_165) ;  /* 0xffffffec00407947 */ /* 0x000fea000383ffff */
.L_x_112:
[----:B0-----:R0:W1:Y:S02]  /*6e30*/  SYNCS.PHASECHK.TRANS64.TRYWAIT P0, [R6+URZ], R5 ;  /* 0x00000005060075a7 */ /* 0x001064000800017f */
[----:B-1----:R-:W-:Y:S05]  /*6e40*/  @!P0 NANOSLEEP.SYNCS 0x989680 ;  /* 0x009896800000895d */ /* 0x002fea0003900000 */
[----:B------:R-:W1:Y:S02]  /*6e50*/  @!P0 SYNCS.PHASECHK.TRANS64 P0, [R6+URZ], R5 ;  /* 0x00000005060085a7 */ /* 0x000e64000800007f */
[----:B-1----:R-:W-:Y:S05]  /*6e60*/  @!P0 BRA `(.L_x_112) ;  /* 0xfffffffc00f08947 */ /* 0x002fea000383ffff */
[----:B------:R-:W-:Y:S05]  /*6e70*/  BRA `(.L_x_166) ;  /* 0xffffffec00507947 */ /* 0x000fea000383ffff */
.L_x_113:
[----:B0-----:R0:W1:Y:S02]  /*6e80*/  SYNCS.PHASECHK.TRANS64.TRYWAIT P0, [R7+URZ], R4 ;  /* 0x00000004070075a7 */ /* 0x001064000800017f */
[----:B-1----:R-:W-:Y:S05]  /*6e90*/  @!P0 NANOSLEEP.SYNCS 0x989680 ;  /* 0x009896800000895d */ /* 0x002fea0003900000 */
[----:B------:R-:W1:Y:S02]  /*6ea0*/  @!P0 SYNCS.PHASECHK.TRANS64 P0, [R7+URZ], R4 ;  /* 0x00000004070085a7 */ /* 0x000e64000800007f */
[----:B-1----:R-:W-:Y:S05]  /*6eb0*/  @!P0 BRA `(.L_x_113) ;  /* 0xfffffffc00f08947 */ /* 0x002fea000383ffff */
[----:B------:R-:W-:Y:S05]  /*6ec0*/  BRA `(.L_x_167) ;  /* 0xffffffec00607947 */ /* 0x000fea000383ffff */
.L_x_114:
[----:B0-----:R0:W1:Y:S02]  /*6ed0*/  SYNCS.PHASECHK.TRANS64.TRYWAIT P0, [R6+URZ], R5 ;  /* 0x00000005060075a7 */ /* 0x001064000800017f */
[----:B-1----:R-:W-:Y:S05]  /*6ee0*/  @!P0 NANOSLEEP.SYNCS 0x989680 ;  /* 0x009896800000895d */ /* 0x002fea0003900000 */
[----:B------:R-:W1:Y:S02]  /*6ef0*/  @!P0 SYNCS.PHASECHK.TRANS64 P0, [R6+URZ], R5 ;  /* 0x00000005060085a7 */ /* 0x000e64000800007f */
[----:B-1----:R-:W-:Y:S05]  /*6f00*/  @!P0 BRA `(.L_x_114) ;  /* 0xfffffffc00f08947 */ /* 0x002fea000383ffff */
[----:B------:R-:W-:Y:S05]  /*6f10*/  BRA `(.L_x_168) ;  /* 0xffffffec00707947 */ /* 0x000fea000383ffff */
.L_x_115:
[----:B0-----:R0:W1:Y:S02]  /*6f20*/  SYNCS.PHASECHK.TRANS64.TRYWAIT P0, [R7+URZ], R4 ;  /* 0x00000004070075a7 */ /* 0x001064000800017f */
[----:B-1----:R-:W-:Y:S05]  /*6f30*/  @!P0 NANOSLEEP.SYNCS 0x989680 ;  /* 0x009896800000895d */ /* 0x002fea0003900000 */
[----:B------:R-:W1:Y:S02]  /*6f40*/  @!P0 SYNCS.PHASECHK.TRANS64 P0, [R7+URZ], R4 ;  /* 0x00000004070085a7 */ /* 0x000e64000800007f */
[----:B-1----:R-:W-:Y:S05]  /*6f50*/  @!P0 BRA `(.L_x_115) ;  /* 0xfffffffc00f08947 */ /* 0x002fea000383ffff */
[----:B------:R-:W-:Y:S05]  /*6f60*/  BRA `(.L_x_169) ;  /* 0xffffffec00807947 */ /* 0x000fea000383ffff */
.L_x_116:
[----:B0-----:R0:W1:Y:S02]  /*6f70*/  SYNCS.PHASECHK.TRANS64.TRYWAIT P0, [R6+URZ], R5 ;  /* 0x00000005060075a7 */ /* 0x001064000800017f */
[----:B-1----:R-:W-:Y:S05]  /*6f80*/  @!P0 NANOSLEEP.SYNCS 0x989680 ;  /* 0x009896800000895d */ /* 0x002fea0003900000 */
[----:B------:R-:W1:Y:S02]  /*6f90*/  @!P0 SYNCS.PHASECHK.TRANS64 P0, [R6+URZ], R5 ;  /* 0x00000005060085a7 */ /* 0x000e64000800007f */
[----:B-1----:R-:W-:Y:S05]  /*6fa0*/  @!P0 BRA `(.L_x_116) ;  /* 0xfffffffc00f08947 */ /* 0x002fea000383ffff */
[----:B------:R-:W-:Y:S05]  /*6fb0*/  BRA `(.L_x_170) ;  /* 0xffffffec00907947 */ /* 0x000fea000383ffff */
.L_x_117:
[----:B0-----:R0:W1:Y:S02]  /*6fc0*/  SYNCS.PHASECHK.TRANS64.TRYWAIT P0, [R7+URZ], R4 ;  /* 0x00000004070075a7 */ /* 0x001064000800017f */
[----:B-1----:R-:W-:Y:S05]  /*6fd0*/  @!P0 NANOSLEEP.SYNCS 0x989680 ;  /* 0x009896800000895d */ /* 0x002fea0003900000 */
[----:B------:R-:W1:Y:S02]  /*6fe0*/  @!P0 SYNCS.PHASECHK.TRANS64 P0, [R7+URZ], R4 ;  /* 0x00000004070085a7 */ /* 0x000e64000800007f */
[----:B-1----:R-:W-:Y:S05]  /*6ff0*/  @!P0 BRA `(.L_x_117) ;  /* 0xfffffffc00f08947 */ /* 0x002fea000383ffff */
[----:B------:R-:W-:Y:S05]  /*7000*/  BRA `(.L_x_171) ;  /* 0xffffffec00a07947 */ /* 0x000fea000383ffff */
.L_x_118:
[----:B0-----:R0:W1:Y:S02]  /*7010*/  SYNCS.PHASECHK.TRANS64.TRYWAIT P0, [R6+URZ], R5 ;  /* 0x00000005060075a7 */ /* 0x001064000800017f */
[----:B-1----:R-:W-:Y:S05]  /*7020*/  @!P0 NANOSLEEP.SYNCS 0x989680 ;  /* 0x009896800000895d */ /* 0x002fea0003900000 */
[----:B------:R-:W1:Y:S02]  /*7030*/  @!P0 SYNCS.PHASECHK.TRANS64 P0, [R6+URZ], R5 ;  /* 0x00000005060085a7 */ /* 0x000e64000800007f */
[----:B-1----:R-:W-:Y:S05]  /*7040*/  @!P0 BRA `(.L_x_118) ;  /* 0xfffffffc00f08947 */ /* 0x002fea000383ffff */
[----:B------:R-:W-:Y:S05]  /*7050*/  BRA `(.L_x_172) ;  /* 0xffffffec00b07947 */ /* 0x000fea000383ffff */
.L_x_119:
[----:B-1----:R1:W2:Y:S02]  /*7060*/  SYNCS.PHASECHK.TRANS64.TRYWAIT P0, [R7+URZ], R4 ;  /* 0x00000004070075a7 */ /* 0x0022a4000800017f */
[----:B--2---:R-:W-:Y:S05]  /*7070*/  @!P0 NANOSLEEP.SYNCS 0x989680 ;  /* 0x009896800000895d */ /* 0x004fea0003900000 */
[----:B------:R-:W2:Y:S02]  /*7080*/  @!P0 SYNCS.PHASECHK.TRANS64 P0, [R7+URZ], R4 ;  /* 0x00000004070085a7 */ /* 0x000ea4000800007f */
[----:B--2---:R-:W-:Y:S05]  /*7090*/  @!P0 BRA `(.L_x_119) ;  /* 0xfffffffc00f08947 */ /* 0x004fea000383ffff */
[----:B------:R-:W-:Y:S05]  /*70a0*/  BRA `(.L_x_173) ;  /* 0xffffffec00b87947 */ /* 0x000fea000383ffff */
.L_x_174:
[----:B------:R-:W-:-:S00]  /*70b0*/  BRA `(.L_x_174) ;  /* 0xfffffffc00fc7947 */ /* 0x000fc0000383ffff */
[----:B------:R-:W-:-:S00]  /*70c0*/  NOP ;  /* 0x0000000000007918 */ /* 0x000fc00000000000 */
        /* <DEDUP_REMOVED lines=11> */
.L_x_175:


//--------------------- .nv.shared._ZN7cutlass13device_kernelINS_4gemm6kernel13GemmUniversalIN4cute5tupleIJiiiiEEENS1_10collective13CollectiveMmaINS1_37MainloopSm90TmaGmmaWarpSpecializedFP8ILi45ENS5_IJNS4_1CILi1EEESB_SB_EEENS1_32KernelTmaWarpSpecializedPingpongEEENS5_IJNSA_ILi64EEENSA_ILi16EEESF_EEENS_12float_e4m3_tENS5_IJlSB_lEEESI_SJ_NS4_8TiledMMAINS4_8MMA_AtomIJNS4_4SM904GMMA30MMA_64x16x32_F32E4M3E4M3_SS_TNILNSN_7ScaleInE1ELSP_1EEEEEENS4_6LayoutISC_NS5_IJNSA_ILi0EEEST_ST_EEEEENS5_IJNS4_10UnderscoreESW_SW_EEEEENS4_13SM90_TMA_LOADENS4_14ComposedLayoutINS4_7SwizzleILi2ELi4ELi3EEENS4_18smem_ptr_flag_bitsILi8EEENSS_INS5_IJNSA_ILi8EEESF_EEENS5_IJSF_SB_EEEEEEEvNS4_8identityESZ_S19_vS1A_EENS_8epilogue10collective6detail29Sm90TmaWarpSpecializedAdapterINS1D_15DefaultEpilogueISI_SJ_SJ_NS1C_6thread17LinearCombinationISI_Li1EffLNS1H_9ScaleType4KindE0ELNS_15FloatRoundStyleE2ESI_EENS1_15EpilogueDefaultEEEEEvvEEEEvNT_6ParamsE --------------------------
	.section	.nv.shared._ZN7cutlass13device_kernelINS_4gemm6kernel13GemmUniversalIN4cute5tupleIJiiiiEEENS1_10collective13CollectiveMmaINS1_37MainloopSm90TmaGmmaWarpSpecializedFP8ILi45ENS5_IJNS4_1CILi1EEESB_SB_EEENS1_32KernelTmaWarpSpecializedPingpongEEENS5_IJNSA_ILi64EEENSA_ILi16EEESF_EEENS_12float_e4m3_tENS5_IJlSB_lEEESI_SJ_NS4_8TiledMMAINS4_8MMA_AtomIJNS4_4SM904GMMA30MMA_64x16x32_F32E4M3E4M3_SS_TNILNSN_7ScaleInE1ELSP_1EEEEEENS4_6LayoutISC_NS5_IJNSA_ILi0EEEST_ST_EEEEENS5_IJNS4_10UnderscoreESW_SW_EEEEENS4_13SM90_TMA_LOADENS4_14ComposedLayoutINS4_7SwizzleILi2ELi4ELi3EEENS4_18smem_ptr_flag_bitsILi8EEENSS_INS5_IJNSA_ILi8EEESF_EEENS5_IJSF_SB_EEEEEEEvNS4_8identityESZ_S19_vS1A_EENS_8epilogue10collective6detail29Sm90TmaWarpSpecializedAdapterINS1D_15DefaultEpilogueISI_SJ_SJ_NS1C_6thread17LinearCombinationISI_Li1EffLNS1H_9ScaleType4KindE0ELNS_15FloatRoundStyleE2ESI_EENS1_15EpilogueDefaultEEEEEvvEEEEvNT_6ParamsE,"aw",@nobits
	.sectionflags	@""
	.align	16
	.zero		1024


//--------------------- .nv.shared.reserved.0     --------------------------
	.section	.nv.shared.reserved.0,"aw",@nobits
	.weak		__nv_reservedSMEM_offset_0_alias
	.size		__nv_reservedSMEM_offset_0_alias, 0, 0
	.other		__nv_reservedSMEM_offset_0_alias,@"STO_CUDA_RESERVED_SHARED STV_DEFAULT"
__nv_reservedSMEM_offset_0_alias:
	.zero		0


//--------------------- .nv.global                --------------------------
	.section	.nv.global,"aw",@nobits
.nv.global:
	.type		_ZN39_INTERNAL_28f5a580_4_k_cu_69787843_82714cute1_E,@object
	.size		_ZN39_INTERNAL_28f5a580_4_k_cu_69787843_82714cute1_E,(_ZN39_INTERNAL_28f5a580_4_k_cu_69787843_82714cuda3std3__45__cpo6cbeginE - _ZN39_INTERNAL_28f5a580_4_k_cu_69787843_82714cute1_E)
_ZN39_INTERNAL_28f5a580_4_k_cu_69787843_82714cute1_E:
	.zero		1
	.type		_ZN39_INTERNAL_28f5a580_4_k_cu_69787843_82714cuda3std3__45__cpo6cbeginE,@object
	.size		_ZN39_INTERNAL_28f5a580_4_k_cu_69787843_82714cuda3std3__45__cpo6cbeginE,(_ZN39_INTERNAL_28f5a580_4_k_cu_69787843_82714cuda3std3__48in_placeE - _ZN39_INTERNAL_28f5a580_4_k_cu_69787843_82714cuda3std3__45__cpo6cbeginE)
_ZN39_INTERNAL_28f5a580_4_k_cu_69787843_82714cuda3std3__45__cpo6cbeginE:
	.zero		1
	.type		_ZN39_INTERNAL_28f5a580_4_k_cu_69787843_82714cuda3std3__48in_placeE,@object
	.size		_ZN39_INTERNAL_28f5a580_4_k_cu_69787843_82714cuda3std3__48in_placeE,(_ZN39_INTERNAL_28f5a580_4_k_cu_69787843_82714cuda3std6ranges3__45__cpo9iter_moveE - _ZN39_INTERNAL_28f5a580_4_k_cu_69787843_82714cuda3std3__48in_placeE)
_ZN39_INTERNAL_28f5a580_4_k_cu_69787843_82714cuda3std3__48in_placeE:
	.zero		1
	.type		_ZN39_INTERNAL_28f5a580_4_k_cu_69787843_82714cuda3std6ranges3__45__cpo9iter_moveE,@object
	.size		_ZN39_INTERNAL_28f5a580_4_k_cu_69787843_82714cuda3std6ranges3__45__cpo9iter_moveE,(_ZN39_INTERNAL_28f5a580_4_k_cu_69787843_82714cuda3std3__45__cpo5beginE - _ZN39_INTERNAL_28f5a580_4_k_cu_69787843_82714cuda3std6ranges3__45__cpo9iter_moveE)
_ZN39_INTERNAL_28f5a580_4_k_cu_69787843_82714cuda3std6ranges3__45__cpo9iter_moveE:
	.zero		1
	.type		_ZN39_INTERNAL_28f5a580_4_k_cu_69787843_82714cuda3std3__45__cpo5beginE,@object
	.size		_ZN39_INTERNAL_28f5a580_4_k_cu_69787843_82714cuda3std3__45__cpo5beginE,(_ZN39_INTERNAL_28f5a580_4_k_cu_69787843_82714cuda3std3__441_GLOBAL__N__28f5a580_4_k_cu_69787843_82716ignoreE - _ZN39_INTERNAL_28f5a580_4_k_cu_69787843_82714cuda3std3__45__cpo5beginE)
_ZN39_INTERNAL_28f5a580_4_k_cu_69787843_82714cuda3std3__45__cpo5beginE:
	.zero		1
	.type		_ZN39_INTERNAL_28f5a580_4_k_cu_69787843_82714cuda3std3__441_GLOBAL__N__28f5a580_4_k_cu_69787843_82716ignoreE,@object
	.size		_ZN39_INTERNAL_28f5a580_4_k_cu_69787843_82714cuda3std3__441_GLOBAL__N__28f5a580_4_k_cu_69787843_82716ignoreE,(_ZN39_INTERNAL_28f5a580_4_k_cu_69787843_82714cute7productE - _ZN39_INTERNAL_28f5a580_4_k_cu_69787843_82714cuda3std3__441_GLOBAL__N__28f5a580_4_k_cu_69787843_82716ignoreE)
_ZN39_INTERNAL_28f5a580_4_k_cu_69787843_82714cuda3std3__441_GLOBAL__N__28f5a580_4_k_cu_69787843_82716ignoreE:
	.zero		1
	.type		_ZN39_INTERNAL_28f5a580_4_k_cu_69787843_82714cute7productE,@object
	.size		_ZN39_INTERNAL_28f5a580_4_k_cu_69787843_82714cute7productE,(_ZN39_INTERNAL_28f5a580_4_k_cu_69787843_82714cuda3std3__45__cpo3endE - _ZN39_INTERNAL_28f5a580_4_k_cu_69787843_82714cute7productE)
_ZN39_INTERNAL_28f5a580_4_k_cu_69787843_82714cute7productE:
	.zero		1
	.type		_ZN39_INTERNAL_28f5a580_4_k_cu_69787843_82714cuda3std3__45__cpo3endE,@object
	.size		_ZN39_INTERNAL_28f5a580_4_k_cu_69787843_82714cuda3std3__45__cpo3endE,(_ZN39_INTERNAL_28f5a580_4_k_cu_69787843_82714cuda3std3__419piecewise_constructE - _ZN39_INTERNAL_28f5a580_4_k_cu_69787843_82714cuda3std3__45__cpo3endE)
_ZN39_INTERNAL_28f5a580_4_k_cu_69787843_82714cuda3std3__45__cpo3endE:
	.zero		1
	.type		_ZN39_INTERNAL_28f5a580_4_k_cu_69787843_82714cuda3std3__419piecewise_constructE,@object
	.size		_ZN39_INTERNAL_28f5a580_4_k_cu_69787843_82714cuda3std3__419piecewise_constructE,(_ZN39_INTERNAL_28f5a580_4_k_cu_69787843_82714cuda3std3__45__cpo4cendE - _ZN39_INTERNAL_28f5a580_4_k_cu_69787843_82714cuda3std3__419piecewise_constructE)
_ZN39_INTERNAL_28f5a580_4_k_cu_69787843_82714cuda3std3__419piecewise_constructE:
	.zero		1
	.type		_ZN39_INTERNAL_28f5a580_4_k_cu_69787843_82714cuda3std3__45__cpo4cendE,@object
	.size		_ZN39_INTERNAL_28f5a580_4_k_cu_69787843_82714cuda3std3__45__cpo4cendE,(_ZN39_INTERNAL_28f5a580_4_k_cu_69787843_82714cuda3std6ranges3__45__cpo4swapE - _ZN39_INTERNAL_28f5a580_4_k_cu_69787843_82714cuda3std3__45__cpo4cendE)
_ZN39_INTERNAL_28f5a580_4_k_cu_69787843_82714cuda3std3__45__cpo4cendE:
	.zero		1
	.type		_ZN39_INTERNAL_28f5a580_4_k_cu_69787843_82714cuda3std6ranges3__45__cpo4swapE,@object
	.size		_ZN39_INTERNAL_28f5a580_4_k_cu_69787843_82714cuda3std6ranges3__45__cpo4swapE,(.L_7 - _ZN39_INTERNAL_28f5a580_4_k_cu_69787843_82714cuda3std6ranges3__45__cpo4swapE)
_ZN39_INTERNAL_28f5a580_4_k_cu_69787843_82714cuda3std6ranges3__45__cpo4swapE:
	.zero		1
.L_7:


//--------------------- .nv.constant0._ZN7cutlass13device_kernelINS_4gemm6kernel13GemmUniversalIN4cute5tupleIJiiiiEEENS1_10collective13CollectiveMmaINS1_37MainloopSm90TmaGmmaWarpSpecializedFP8ILi45ENS5_IJNS4_1CILi1EEESB_SB_EEENS1_32KernelTmaWarpSpecializedPingpongEEENS5_IJNSA_ILi64EEENSA_ILi16EEESF_EEENS_12float_e4m3_tENS5_IJlSB_lEEESI_SJ_NS4_8TiledMMAINS4_8MMA_AtomIJNS4_4SM904GMMA30MMA_64x16x32_F32E4M3E4M3_SS_TNILNSN_7ScaleInE1ELSP_1EEEEEENS4_6LayoutISC_NS5_IJNSA_ILi0EEEST_ST_EEEEENS5_IJNS4_10UnderscoreESW_SW_EEEEENS4_13SM90_TMA_LOADENS4_14ComposedLayoutINS4_7SwizzleILi2ELi4ELi3EEENS4_18smem_ptr_flag_bitsILi8EEENSS_INS5_IJNSA_ILi8EEESF_EEENS5_IJSF_SB_EEEEEEEvNS4_8identityESZ_S19_vS1A_EENS_8epilogue10collective6detail29Sm90TmaWarpSpecializedAdapterINS1D_15DefaultEpilogueISI_SJ_SJ_NS1C_6thread17LinearCombinationISI_Li1EffLNS1H_9ScaleType4KindE0ELNS_15FloatRoundStyleE2ESI_EENS1_15EpilogueDefaultEEEEEvvEEEEvNT_6ParamsE --------------------------
	.section	.nv.constant0._ZN7cutlass13device_kernelINS_4gemm6kernel13GemmUniversalIN4cute5tupleIJiiiiEEENS1_10collective13CollectiveMmaINS1_37MainloopSm90TmaGmmaWarpSpecializedFP8ILi45ENS5_IJNS4_1CILi1EEESB_SB_EEENS1_32KernelTmaWarpSpecializedPingpongEEENS5_IJNSA_ILi64EEENSA_ILi16EEESF_EEENS_12float_e4m3_tENS5_IJlSB_lEEESI_SJ_NS4_8TiledMMAINS4_8MMA_AtomIJNS4_4SM904GMMA30MMA_64x16x32_F32E4M3E4M3_SS_TNILNSN_7ScaleInE1ELSP_1EEEEEENS4_6LayoutISC_NS5_IJNSA_ILi0EEEST_ST_EEEEENS5_IJNS4_10UnderscoreESW_SW_EEEEENS4_13SM90_TMA_LOADENS4_14ComposedLayoutINS4_7SwizzleILi2ELi4ELi3EEENS4_18smem_ptr_flag_bitsILi8EEENSS_INS5_IJNSA_ILi8EEESF_EEENS5_IJSF_SB_EEEEEEEvNS4_8identityESZ_S19_vS1A_EENS_8epilogue10collective6detail29Sm90TmaWarpSpecializedAdapterINS1D_15DefaultEpilogueISI_SJ_SJ_NS1C_6thread17LinearCombinationISI_Li1EffLNS1H_9ScaleType4KindE0ELNS_15FloatRoundStyleE2ESI_EENS1_15EpilogueDefaultEEEEEvvEEEEvNT_6ParamsE,"a",@progbits
	.sectionflags	@""
	.align	4
.nv.constant0._ZN7cutlass13device_kernelINS_4gemm6kernel13GemmUniversalIN4cute5tupleIJiiiiEEENS1_10collective13CollectiveMmaINS1_37MainloopSm90TmaGmmaWarpSpecializedFP8ILi45ENS5_IJNS4_1CILi1EEESB_SB_EEENS1_32KernelTmaWarpSpecializedPingpongEEENS5_IJNSA_ILi64EEENSA_ILi16EEESF_EEENS_12float_e4m3_tENS5_IJlSB_lEEESI_SJ_NS4_8TiledMMAINS4_8MMA_AtomIJNS4_4SM904GMMA30MMA_64x16x32_F32E4M3E4M3_SS_TNILNSN_7ScaleInE1ELSP_1EEEEEENS4_6LayoutISC_NS5_IJNSA_ILi0EEEST_ST_EEEEENS5_IJNS4_10UnderscoreESW_SW_EEEEENS4_13SM90_TMA_LOADENS4_14ComposedLayoutINS4_7SwizzleILi2ELi4ELi3EEENS4_18smem_ptr_flag_bitsILi8EEENSS_INS5_IJNSA_ILi8EEESF_EEENS5_IJSF_SB_EEEEEEEvNS4_8identityESZ_S19_vS1A_EENS_8epilogue10collective6detail29Sm90TmaWarpSpecializedAdapterINS1D_15DefaultEpilogueISI_SJ_SJ_NS1C_6thread17LinearCombinationISI_Li1EffLNS1H_9ScaleType4KindE0ELNS_15FloatRoundStyleE2ESI_EENS1_15EpilogueDefaultEEEEEvvEEEEvNT_6ParamsE:
	.zero		1664


//--------------------- SYMBOLS --------------------------

	.type		.nv.reservedSmem.offset0,@object
	.size		.nv.reservedSmem.offset0,0x4
